//
// Generated by NVIDIA NVVM Compiler
//
// Compiler Build ID: CL-36424714
// Cuda compilation tools, release 13.0, V13.0.88
// Based on NVVM 20.0.0
//

.version 9.0
.target sm_100
.address_size 64

	// .globl	_Z13softmaxKernelPfS_ii

.visible .entry _Z13softmaxKernelPfS_ii(
	.param .u64 .ptr .align 1 _Z13softmaxKernelPfS_ii_param_0,
	.param .u64 .ptr .align 1 _Z13softmaxKernelPfS_ii_param_1,
	.param .u32 _Z13softmaxKernelPfS_ii_param_2,
	.param .u32 _Z13softmaxKernelPfS_ii_param_3
)
{
	.reg .pred 	%p<58>;
	.reg .b32 	%r<122>;
	.reg .b32 	%f<364>;
	.reg .b64 	%rd<51>;

	ld.param.u64 	%rd13, [_Z13softmaxKernelPfS_ii_param_0];
	ld.param.u64 	%rd14, [_Z13softmaxKernelPfS_ii_param_1];
	ld.param.u32 	%r57, [_Z13softmaxKernelPfS_ii_param_2];
	ld.param.u32 	%r56, [_Z13softmaxKernelPfS_ii_param_3];
	cvta.to.global.u64 	%rd1, %rd14;
	mov.u32 	%r58, %ctaid.x;
	mov.u32 	%r59, %ntid.x;
	mov.u32 	%r60, %tid.x;
	mad.lo.s32 	%r1, %r58, %r59, %r60;
	setp.ge.s32 	%p1, %r1, %r57;
	@%p1 bra 	$L__BB0_40;
	cvta.to.global.u64 	%rd2, %rd13;
	mul.lo.s32 	%r2, %r56, %r1;
	mul.wide.s32 	%rd15, %r2, 4;
	add.s64 	%rd3, %rd2, %rd15;
	ld.global.f32 	%f354, [%rd3];
	setp.lt.s32 	%p2, %r56, 2;
	@%p2 bra 	$L__BB0_15;
	add.s32 	%r3, %r56, -1;
	add.s32 	%r62, %r56, -2;
	and.b32  	%r4, %r3, 15;
	setp.lt.u32 	%p3, %r62, 15;
	mov.b32 	%r104, 1;
	@%p3 bra 	$L__BB0_6;
	and.b32  	%r64, %r3, -16;
	neg.s32 	%r109, %r64;
	add.s64 	%rd17, %rd15, %rd2;
	add.s64 	%rd49, %rd17, 32;
	mov.b32 	%r108, 0;
$L__BB0_4:
	.pragma "nounroll";
	ld.global.f32 	%f28, [%rd49+-28];
	setp.gt.f32 	%p4, %f28, %f354;
	selp.f32 	%f29, %f28, %f354, %p4;
	ld.global.f32 	%f30, [%rd49+-24];
	setp.gt.f32 	%p5, %f30, %f29;
	selp.f32 	%f31, %f30, %f29, %p5;
	ld.global.f32 	%f32, [%rd49+-20];
	setp.gt.f32 	%p6, %f32, %f31;
	selp.f32 	%f33, %f32, %f31, %p6;
	ld.global.f32 	%f34, [%rd49+-16];
	setp.gt.f32 	%p7, %f34, %f33;
	selp.f32 	%f35, %f34, %f33, %p7;
	ld.global.f32 	%f36, [%rd49+-12];
	setp.gt.f32 	%p8, %f36, %f35;
	selp.f32 	%f37, %f36, %f35, %p8;
	ld.global.f32 	%f38, [%rd49+-8];
	setp.gt.f32 	%p9, %f38, %f37;
	selp.f32 	%f39, %f38, %f37, %p9;
	ld.global.f32 	%f40, [%rd49+-4];
	setp.gt.f32 	%p10, %f40, %f39;
	selp.f32 	%f41, %f40, %f39, %p10;
	ld.global.f32 	%f42, [%rd49];
	setp.gt.f32 	%p11, %f42, %f41;
	selp.f32 	%f43, %f42, %f41, %p11;
	ld.global.f32 	%f44, [%rd49+4];
	setp.gt.f32 	%p12, %f44, %f43;
	selp.f32 	%f45, %f44, %f43, %p12;
	ld.global.f32 	%f46, [%rd49+8];
	setp.gt.f32 	%p13, %f46, %f45;
	selp.f32 	%f47, %f46, %f45, %p13;
	ld.global.f32 	%f48, [%rd49+12];
	setp.gt.f32 	%p14, %f48, %f47;
	selp.f32 	%f49, %f48, %f47, %p14;
	ld.global.f32 	%f50, [%rd49+16];
	setp.gt.f32 	%p15, %f50, %f49;
	selp.f32 	%f51, %f50, %f49, %p15;
	ld.global.f32 	%f52, [%rd49+20];
	setp.gt.f32 	%p16, %f52, %f51;
	selp.f32 	%f53, %f52, %f51, %p16;
	ld.global.f32 	%f54, [%rd49+24];
	setp.gt.f32 	%p17, %f54, %f53;
	selp.f32 	%f55, %f54, %f53, %p17;
	ld.global.f32 	%f56, [%rd49+28];
	setp.gt.f32 	%p18, %f56, %f55;
	selp.f32 	%f57, %f56, %f55, %p18;
	ld.global.f32 	%f58, [%rd49+32];
	setp.gt.f32 	%p19, %f58, %f57;
	selp.f32 	%f354, %f58, %f57, %p19;
	add.s32 	%r109, %r109, 16;
	add.s32 	%r108, %r108, 16;
	add.s64 	%rd49, %rd49, 64;
	setp.eq.s32 	%p20, %r109, 0;
	@%p20 bra 	$L__BB0_5;
	bra.uni 	$L__BB0_4;
$L__BB0_5:
	add.s32 	%r104, %r108, 1;
$L__BB0_6:
	setp.eq.s32 	%p21, %r4, 0;
	@%p21 bra 	$L__BB0_15;
	and.b32  	%r8, %r3, 7;
	setp.lt.u32 	%p22, %r4, 8;
	@%p22 bra 	$L__BB0_9;
	mul.wide.s32 	%rd18, %r104, 4;
	add.s64 	%rd19, %rd3, %rd18;
	ld.global.f32 	%f60, [%rd19];
	setp.gt.f32 	%p23, %f60, %f354;
	selp.f32 	%f61, %f60, %f354, %p23;
	ld.global.f32 	%f62, [%rd19+4];
	setp.gt.f32 	%p24, %f62, %f61;
	selp.f32 	%f63, %f62, %f61, %p24;
	ld.global.f32 	%f64, [%rd19+8];
	setp.gt.f32 	%p25, %f64, %f63;
	selp.f32 	%f65, %f64, %f63, %p25;
	ld.global.f32 	%f66, [%rd19+12];
	setp.gt.f32 	%p26, %f66, %f65;
	selp.f32 	%f67, %f66, %f65, %p26;
	ld.global.f32 	%f68, [%rd19+16];
	setp.gt.f32 	%p27, %f68, %f67;
	selp.f32 	%f69, %f68, %f67, %p27;
	ld.global.f32 	%f70, [%rd19+20];
	setp.gt.f32 	%p28, %f70, %f69;
	selp.f32 	%f71, %f70, %f69, %p28;
	ld.global.f32 	%f72, [%rd19+24];
	setp.gt.f32 	%p29, %f72, %f71;
	selp.f32 	%f73, %f72, %f71, %p29;
	ld.global.f32 	%f74, [%rd19+28];
	setp.gt.f32 	%p30, %f74, %f73;
	selp.f32 	%f354, %f74, %f73, %p30;
	add.s32 	%r104, %r104, 8;
$L__BB0_9:
	setp.eq.s32 	%p31, %r8, 0;
	@%p31 bra 	$L__BB0_15;
	and.b32  	%r11, %r3, 3;
	setp.lt.u32 	%p32, %r8, 4;
	@%p32 bra 	$L__BB0_12;
	mul.wide.s32 	%rd20, %r104, 4;
	add.s64 	%rd21, %rd3, %rd20;
	ld.global.f32 	%f76, [%rd21];
	setp.gt.f32 	%p33, %f76, %f354;
	selp.f32 	%f77, %f76, %f354, %p33;
	ld.global.f32 	%f78, [%rd21+4];
	setp.gt.f32 	%p34, %f78, %f77;
	selp.f32 	%f79, %f78, %f77, %p34;
	ld.global.f32 	%f80, [%rd21+8];
	setp.gt.f32 	%p35, %f80, %f79;
	selp.f32 	%f81, %f80, %f79, %p35;
	ld.global.f32 	%f82, [%rd21+12];
	setp.gt.f32 	%p36, %f82, %f81;
	selp.f32 	%f354, %f82, %f81, %p36;
	add.s32 	%r104, %r104, 4;
$L__BB0_12:
	setp.eq.s32 	%p37, %r11, 0;
	@%p37 bra 	$L__BB0_15;
	neg.s32 	%r106, %r11;
$L__BB0_14:
	.pragma "nounroll";
	mul.wide.s32 	%rd23, %r104, 4;
	add.s64 	%rd24, %rd3, %rd23;
	ld.global.f32 	%f83, [%rd24];
	setp.gt.f32 	%p38, %f83, %f354;
	selp.f32 	%f354, %f83, %f354, %p38;
	add.s32 	%r104, %r104, 1;
	add.s32 	%r106, %r106, 1;
	setp.ne.s32 	%p39, %r106, 0;
	@%p39 bra 	$L__BB0_14;
$L__BB0_15:
	setp.lt.s32 	%p40, %r56, 1;
	mov.f32 	%f362, 0f00000000;
	@%p40 bra 	$L__BB0_27;
	and.b32  	%r19, %r56, 7;
	setp.lt.u32 	%p41, %r56, 8;
	mov.f32 	%f362, 0f00000000;
	mov.b32 	%r110, 0;
	@%p41 bra 	$L__BB0_19;
	and.b32  	%r110, %r56, 2147483640;
	add.s64 	%rd6, %rd1, 16;
	neg.s32 	%r113, %r110;
	add.s64 	%rd26, %rd15, %rd2;
	add.s64 	%rd50, %rd26, 16;
	mov.f32 	%f362, 0f00000000;
	mov.u32 	%r114, %r2;
$L__BB0_18:
	.pragma "nounroll";
	mul.wide.s32 	%rd27, %r114, 4;
	add.s64 	%rd28, %rd6, %rd27;
	ld.global.f32 	%f88, [%rd50+-16];
	sub.f32 	%f89, %f88, %f354;
	fma.rn.f32 	%f90, %f89, 0f3BBB989D, 0f3F000000;
	cvt.sat.f32.f32 	%f91, %f90;
	mov.f32 	%f92, 0f4B400001;
	mov.f32 	%f93, 0f437C0000;
	fma.rm.f32 	%f94, %f91, %f93, %f92;
	add.f32 	%f95, %f94, 0fCB40007F;
	neg.f32 	%f96, %f95;
	fma.rn.f32 	%f97, %f89, 0f3FB8AA3B, %f96;
	fma.rn.f32 	%f98, %f89, 0f32A57060, %f97;
	mov.b32 	%r66, %f94;
	shl.b32 	%r67, %r66, 23;
	mov.b32 	%f99, %r67;
	ex2.approx.ftz.f32 	%f100, %f98;
	mul.f32 	%f101, %f100, %f99;
	st.global.f32 	[%rd28+-16], %f101;
	add.f32 	%f102, %f362, %f101;
	ld.global.f32 	%f103, [%rd50+-12];
	sub.f32 	%f104, %f103, %f354;
	fma.rn.f32 	%f105, %f104, 0f3BBB989D, 0f3F000000;
	cvt.sat.f32.f32 	%f106, %f105;
	fma.rm.f32 	%f107, %f106, %f93, %f92;
	add.f32 	%f108, %f107, 0fCB40007F;
	neg.f32 	%f109, %f108;
	fma.rn.f32 	%f110, %f104, 0f3FB8AA3B, %f109;
	fma.rn.f32 	%f111, %f104, 0f32A57060, %f110;
	mov.b32 	%r68, %f107;
	shl.b32 	%r69, %r68, 23;
	mov.b32 	%f112, %r69;
	ex2.approx.ftz.f32 	%f113, %f111;
	mul.f32 	%f114, %f113, %f112;
	st.global.f32 	[%rd28+-12], %f114;
	add.f32 	%f115, %f102, %f114;
	ld.global.f32 	%f116, [%rd50+-8];
	sub.f32 	%f117, %f116, %f354;
	fma.rn.f32 	%f118, %f117, 0f3BBB989D, 0f3F000000;
	cvt.sat.f32.f32 	%f119, %f118;
	fma.rm.f32 	%f120, %f119, %f93, %f92;
	add.f32 	%f121, %f120, 0fCB40007F;
	neg.f32 	%f122, %f121;
	fma.rn.f32 	%f123, %f117, 0f3FB8AA3B, %f122;
	fma.rn.f32 	%f124, %f117, 0f32A57060, %f123;
	mov.b32 	%r70, %f120;
	shl.b32 	%r71, %r70, 23;
	mov.b32 	%f125, %r71;
	ex2.approx.ftz.f32 	%f126, %f124;
	mul.f32 	%f127, %f126, %f125;
	st.global.f32 	[%rd28+-8], %f127;
	add.f32 	%f128, %f115, %f127;
	ld.global.f32 	%f129, [%rd50+-4];
	sub.f32 	%f130, %f129, %f354;
	fma.rn.f32 	%f131, %f130, 0f3BBB989D, 0f3F000000;
	cvt.sat.f32.f32 	%f132, %f131;
	fma.rm.f32 	%f133, %f132, %f93, %f92;
	add.f32 	%f134, %f133, 0fCB40007F;
	neg.f32 	%f135, %f134;
	fma.rn.f32 	%f136, %f130, 0f3FB8AA3B, %f135;
	fma.rn.f32 	%f137, %f130, 0f32A57060, %f136;
	mov.b32 	%r72, %f133;
	shl.b32 	%r73, %r72, 23;
	mov.b32 	%f138, %r73;
	ex2.approx.ftz.f32 	%f139, %f137;
	mul.f32 	%f140, %f139, %f138;
	st.global.f32 	[%rd28+-4], %f140;
	add.f32 	%f141, %f128, %f140;
	ld.global.f32 	%f142, [%rd50];
	sub.f32 	%f143, %f142, %f354;
	fma.rn.f32 	%f144, %f143, 0f3BBB989D, 0f3F000000;
	cvt.sat.f32.f32 	%f145, %f144;
	fma.rm.f32 	%f146, %f145, %f93, %f92;
	add.f32 	%f147, %f146, 0fCB40007F;
	neg.f32 	%f148, %f147;
	fma.rn.f32 	%f149, %f143, 0f3FB8AA3B, %f148;
	fma.rn.f32 	%f150, %f143, 0f32A57060, %f149;
	mov.b32 	%r74, %f146;
	shl.b32 	%r75, %r74, 23;
	mov.b32 	%f151, %r75;
	ex2.approx.ftz.f32 	%f152, %f150;
	mul.f32 	%f153, %f152, %f151;
	st.global.f32 	[%rd28], %f153;
	add.f32 	%f154, %f141, %f153;
	ld.global.f32 	%f155, [%rd50+4];
	sub.f32 	%f156, %f155, %f354;
	fma.rn.f32 	%f157, %f156, 0f3BBB989D, 0f3F000000;
	cvt.sat.f32.f32 	%f158, %f157;
	fma.rm.f32 	%f159, %f158, %f93, %f92;
	add.f32 	%f160, %f159, 0fCB40007F;
	neg.f32 	%f161, %f160;
	fma.rn.f32 	%f162, %f156, 0f3FB8AA3B, %f161;
	fma.rn.f32 	%f163, %f156, 0f32A57060, %f162;
	mov.b32 	%r76, %f159;
	shl.b32 	%r77, %r76, 23;
	mov.b32 	%f164, %r77;
	ex2.approx.ftz.f32 	%f165, %f163;
	mul.f32 	%f166, %f165, %f164;
	st.global.f32 	[%rd28+4], %f166;
	add.f32 	%f167, %f154, %f166;
	ld.global.f32 	%f168, [%rd50+8];
	sub.f32 	%f169, %f168, %f354;
	fma.rn.f32 	%f170, %f169, 0f3BBB989D, 0f3F000000;
	cvt.sat.f32.f32 	%f171, %f170;
	fma.rm.f32 	%f172, %f171, %f93, %f92;
	add.f32 	%f173, %f172, 0fCB40007F;
	neg.f32 	%f174, %f173;
	fma.rn.f32 	%f175, %f169, 0f3FB8AA3B, %f174;
	fma.rn.f32 	%f176, %f169, 0f32A57060, %f175;
	mov.b32 	%r78, %f172;
	shl.b32 	%r79, %r78, 23;
	mov.b32 	%f177, %r79;
	ex2.approx.ftz.f32 	%f178, %f176;
	mul.f32 	%f179, %f178, %f177;
	st.global.f32 	[%rd28+8], %f179;
	add.f32 	%f180, %f167, %f179;
	ld.global.f32 	%f181, [%rd50+12];
	sub.f32 	%f182, %f181, %f354;
	fma.rn.f32 	%f183, %f182, 0f3BBB989D, 0f3F000000;
	cvt.sat.f32.f32 	%f184, %f183;
	fma.rm.f32 	%f185, %f184, %f93, %f92;
	add.f32 	%f186, %f185, 0fCB40007F;
	neg.f32 	%f187, %f186;
	fma.rn.f32 	%f188, %f182, 0f3FB8AA3B, %f187;
	fma.rn.f32 	%f189, %f182, 0f32A57060, %f188;
	mov.b32 	%r80, %f185;
	shl.b32 	%r81, %r80, 23;
	mov.b32 	%f190, %r81;
	ex2.approx.ftz.f32 	%f191, %f189;
	mul.f32 	%f192, %f191, %f190;
	st.global.f32 	[%rd28+12], %f192;
	add.f32 	%f362, %f180, %f192;
	add.s32 	%r114, %r114, 8;
	add.s32 	%r113, %r113, 8;
	add.s64 	%rd50, %rd50, 32;
	setp.eq.s32 	%p42, %r113, 0;
	@%p42 bra 	$L__BB0_19;
	bra.uni 	$L__BB0_18;
$L__BB0_19:
	setp.eq.s32 	%p43, %r19, 0;
	@%p43 bra 	$L__BB0_27;
	and.b32  	%r27, %r56, 3;
	setp.lt.u32 	%p44, %r19, 4;
	@%p44 bra 	$L__BB0_22;
	add.s32 	%r82, %r110, %r2;
	mul.wide.u32 	%rd29, %r110, 4;
	add.s64 	%rd30, %rd3, %rd29;
	ld.global.f32 	%f194, [%rd30];
	sub.f32 	%f195, %f194, %f354;
	fma.rn.f32 	%f196, %f195, 0f3BBB989D, 0f3F000000;
	cvt.sat.f32.f32 	%f197, %f196;
	mov.f32 	%f198, 0f4B400001;
	mov.f32 	%f199, 0f437C0000;
	fma.rm.f32 	%f200, %f197, %f199, %f198;
	add.f32 	%f201, %f200, 0fCB40007F;
	neg.f32 	%f202, %f201;
	fma.rn.f32 	%f203, %f195, 0f3FB8AA3B, %f202;
	fma.rn.f32 	%f204, %f195, 0f32A57060, %f203;
	mov.b32 	%r83, %f200;
	shl.b32 	%r84, %r83, 23;
	mov.b32 	%f205, %r84;
	ex2.approx.ftz.f32 	%f206, %f204;
	mul.f32 	%f207, %f206, %f205;
	mul.wide.s32 	%rd31, %r82, 4;
	add.s64 	%rd32, %rd1, %rd31;
	st.global.f32 	[%rd32], %f207;
	add.f32 	%f208, %f362, %f207;
	ld.global.f32 	%f209, [%rd30+4];
	sub.f32 	%f210, %f209, %f354;
	fma.rn.f32 	%f211, %f210, 0f3BBB989D, 0f3F000000;
	cvt.sat.f32.f32 	%f212, %f211;
	fma.rm.f32 	%f213, %f212, %f199, %f198;
	add.f32 	%f214, %f213, 0fCB40007F;
	neg.f32 	%f215, %f214;
	fma.rn.f32 	%f216, %f210, 0f3FB8AA3B, %f215;
	fma.rn.f32 	%f217, %f210, 0f32A57060, %f216;
	mov.b32 	%r85, %f213;
	shl.b32 	%r86, %r85, 23;
	mov.b32 	%f218, %r86;
	ex2.approx.ftz.f32 	%f219, %f217;
	mul.f32 	%f220, %f219, %f218;
	st.global.f32 	[%rd32+4], %f220;
	add.f32 	%f221, %f208, %f220;
	ld.global.f32 	%f222, [%rd30+8];
	sub.f32 	%f223, %f222, %f354;
	fma.rn.f32 	%f224, %f223, 0f3BBB989D, 0f3F000000;
	cvt.sat.f32.f32 	%f225, %f224;
	fma.rm.f32 	%f226, %f225, %f199, %f198;
	add.f32 	%f227, %f226, 0fCB40007F;
	neg.f32 	%f228, %f227;
	fma.rn.f32 	%f229, %f223, 0f3FB8AA3B, %f228;
	fma.rn.f32 	%f230, %f223, 0f32A57060, %f229;
	mov.b32 	%r87, %f226;
	shl.b32 	%r88, %r87, 23;
	mov.b32 	%f231, %r88;
	ex2.approx.ftz.f32 	%f232, %f230;
	mul.f32 	%f233, %f232, %f231;
	st.global.f32 	[%rd32+8], %f233;
	add.f32 	%f234, %f221, %f233;
	ld.global.f32 	%f235, [%rd30+12];
	sub.f32 	%f236, %f235, %f354;
	fma.rn.f32 	%f237, %f236, 0f3BBB989D, 0f3F000000;
	cvt.sat.f32.f32 	%f238, %f237;
	fma.rm.f32 	%f239, %f238, %f199, %f198;
	add.f32 	%f240, %f239, 0fCB40007F;
	neg.f32 	%f241, %f240;
	fma.rn.f32 	%f242, %f236, 0f3FB8AA3B, %f241;
	fma.rn.f32 	%f243, %f236, 0f32A57060, %f242;
	mov.b32 	%r89, %f239;
	shl.b32 	%r90, %r89, 23;
	mov.b32 	%f244, %r90;
	ex2.approx.ftz.f32 	%f245, %f243;
	mul.f32 	%f246, %f245, %f244;
	st.global.f32 	[%rd32+12], %f246;
	add.f32 	%f362, %f234, %f246;
	add.s32 	%r110, %r110, 4;
$L__BB0_22:
	setp.eq.s32 	%p45, %r27, 0;
	@%p45 bra 	$L__BB0_27;
	setp.eq.s32 	%p46, %r27, 1;
	@%p46 bra 	$L__BB0_25;
	add.s32 	%r91, %r110, %r2;
	mul.wide.u32 	%rd33, %r110, 4;
	add.s64 	%rd34, %rd3, %rd33;
	ld.global.f32 	%f248, [%rd34];
	sub.f32 	%f249, %f248, %f354;
	fma.rn.f32 	%f250, %f249, 0f3BBB989D, 0f3F000000;
	cvt.sat.f32.f32 	%f251, %f250;
	mov.f32 	%f252, 0f4B400001;
	mov.f32 	%f253, 0f437C0000;
	fma.rm.f32 	%f254, %f251, %f253, %f252;
	add.f32 	%f255, %f254, 0fCB40007F;
	neg.f32 	%f256, %f255;
	fma.rn.f32 	%f257, %f249, 0f3FB8AA3B, %f256;
	fma.rn.f32 	%f258, %f249, 0f32A57060, %f257;
	mov.b32 	%r92, %f254;
	shl.b32 	%r93, %r92, 23;
	mov.b32 	%f259, %r93;
	ex2.approx.ftz.f32 	%f260, %f258;
	mul.f32 	%f261, %f260, %f259;
	mul.wide.s32 	%rd35, %r91, 4;
	add.s64 	%rd36, %rd1, %rd35;
	st.global.f32 	[%rd36], %f261;
	add.f32 	%f262, %f362, %f261;
	ld.global.f32 	%f263, [%rd34+4];
	sub.f32 	%f264, %f263, %f354;
	fma.rn.f32 	%f265, %f264, 0f3BBB989D, 0f3F000000;
	cvt.sat.f32.f32 	%f266, %f265;
	fma.rm.f32 	%f267, %f266, %f253, %f252;
	add.f32 	%f268, %f267, 0fCB40007F;
	neg.f32 	%f269, %f268;
	fma.rn.f32 	%f270, %f264, 0f3FB8AA3B, %f269;
	fma.rn.f32 	%f271, %f264, 0f32A57060, %f270;
	mov.b32 	%r94, %f267;
	shl.b32 	%r95, %r94, 23;
	mov.b32 	%f272, %r95;
	ex2.approx.ftz.f32 	%f273, %f271;
	mul.f32 	%f274, %f273, %f272;
	st.global.f32 	[%rd36+4], %f274;
	add.f32 	%f362, %f262, %f274;
	add.s32 	%r110, %r110, 2;
$L__BB0_25:
	and.b32  	%r96, %r56, 1;
	setp.eq.b32 	%p47, %r96, 1;
	not.pred 	%p48, %p47;
	@%p48 bra 	$L__BB0_27;
	add.s32 	%r97, %r110, %r2;
	mul.wide.u32 	%rd37, %r110, 4;
	add.s64 	%rd38, %rd3, %rd37;
	ld.global.f32 	%f275, [%rd38];
	sub.f32 	%f276, %f275, %f354;
	fma.rn.f32 	%f277, %f276, 0f3BBB989D, 0f3F000000;
	cvt.sat.f32.f32 	%f278, %f277;
	mov.f32 	%f279, 0f4B400001;
	mov.f32 	%f280, 0f437C0000;
	fma.rm.f32 	%f281, %f278, %f280, %f279;
	add.f32 	%f282, %f281, 0fCB40007F;
	neg.f32 	%f283, %f282;
	fma.rn.f32 	%f284, %f276, 0f3FB8AA3B, %f283;
	fma.rn.f32 	%f285, %f276, 0f32A57060, %f284;
	mov.b32 	%r98, %f281;
	shl.b32 	%r99, %r98, 23;
	mov.b32 	%f286, %r99;
	ex2.approx.ftz.f32 	%f287, %f285;
	mul.f32 	%f288, %f287, %f286;
	mul.wide.s32 	%rd39, %r97, 4;
	add.s64 	%rd40, %rd1, %rd39;
	st.global.f32 	[%rd40], %f288;
	add.f32 	%f362, %f362, %f288;
$L__BB0_27:
	setp.lt.s32 	%p49, %r56, 1;
	@%p49 bra 	$L__BB0_40;
	and.b32  	%r32, %r56, 15;
	setp.lt.u32 	%p50, %r56, 16;
	mov.b32 	%r117, 0;
	@%p50 bra 	$L__BB0_31;
	and.b32  	%r117, %r56, 2147483632;
	neg.s32 	%r116, %r117;
	add.s64 	%rd10, %rd1, 32;
	mov.u32 	%r115, %r2;
$L__BB0_30:
	.pragma "nounroll";
	mul.wide.s32 	%rd41, %r115, 4;
	add.s64 	%rd42, %rd10, %rd41;
	ld.global.f32 	%f289, [%rd42+-32];
	div.rn.f32 	%f290, %f289, %f362;
	st.global.f32 	[%rd42+-32], %f290;
	ld.global.f32 	%f291, [%rd42+-28];
	div.rn.f32 	%f292, %f291, %f362;
	st.global.f32 	[%rd42+-28], %f292;
	ld.global.f32 	%f293, [%rd42+-24];
	div.rn.f32 	%f294, %f293, %f362;
	st.global.f32 	[%rd42+-24], %f294;
	ld.global.f32 	%f295, [%rd42+-20];
	div.rn.f32 	%f296, %f295, %f362;
	st.global.f32 	[%rd42+-20], %f296;
	ld.global.f32 	%f297, [%rd42+-16];
	div.rn.f32 	%f298, %f297, %f362;
	st.global.f32 	[%rd42+-16], %f298;
	ld.global.f32 	%f299, [%rd42+-12];
	div.rn.f32 	%f300, %f299, %f362;
	st.global.f32 	[%rd42+-12], %f300;
	ld.global.f32 	%f301, [%rd42+-8];
	div.rn.f32 	%f302, %f301, %f362;
	st.global.f32 	[%rd42+-8], %f302;
	ld.global.f32 	%f303, [%rd42+-4];
	div.rn.f32 	%f304, %f303, %f362;
	st.global.f32 	[%rd42+-4], %f304;
	ld.global.f32 	%f305, [%rd42];
	div.rn.f32 	%f306, %f305, %f362;
	st.global.f32 	[%rd42], %f306;
	ld.global.f32 	%f307, [%rd42+4];
	div.rn.f32 	%f308, %f307, %f362;
	st.global.f32 	[%rd42+4], %f308;
	ld.global.f32 	%f309, [%rd42+8];
	div.rn.f32 	%f310, %f309, %f362;
	st.global.f32 	[%rd42+8], %f310;
	ld.global.f32 	%f311, [%rd42+12];
	div.rn.f32 	%f312, %f311, %f362;
	st.global.f32 	[%rd42+12], %f312;
	ld.global.f32 	%f313, [%rd42+16];
	div.rn.f32 	%f314, %f313, %f362;
	st.global.f32 	[%rd42+16], %f314;
	ld.global.f32 	%f315, [%rd42+20];
	div.rn.f32 	%f316, %f315, %f362;
	st.global.f32 	[%rd42+20], %f316;
	ld.global.f32 	%f317, [%rd42+24];
	div.rn.f32 	%f318, %f317, %f362;
	st.global.f32 	[%rd42+24], %f318;
	ld.global.f32 	%f319, [%rd42+28];
	div.rn.f32 	%f320, %f319, %f362;
	st.global.f32 	[%rd42+28], %f320;
	add.s32 	%r116, %r116, 16;
	add.s32 	%r115, %r115, 16;
	setp.ne.s32 	%p51, %r116, 0;
	@%p51 bra 	$L__BB0_30;
$L__BB0_31:
	setp.eq.s32 	%p52, %r32, 0;
	@%p52 bra 	$L__BB0_40;
	and.b32  	%r44, %r56, 7;
	setp.lt.u32 	%p53, %r32, 8;
	@%p53 bra 	$L__BB0_34;
	add.s32 	%r101, %r117, %r2;
	mul.wide.s32 	%rd43, %r101, 4;
	add.s64 	%rd44, %rd1, %rd43;
	ld.global.f32 	%f321, [%rd44];
	div.rn.f32 	%f322, %f321, %f362;
	st.global.f32 	[%rd44], %f322;
	ld.global.f32 	%f323, [%rd44+4];
	div.rn.f32 	%f324, %f323, %f362;
	st.global.f32 	[%rd44+4], %f324;
	ld.global.f32 	%f325, [%rd44+8];
	div.rn.f32 	%f326, %f325, %f362;
	st.global.f32 	[%rd44+8], %f326;
	ld.global.f32 	%f327, [%rd44+12];
	div.rn.f32 	%f328, %f327, %f362;
	st.global.f32 	[%rd44+12], %f328;
	ld.global.f32 	%f329, [%rd44+16];
	div.rn.f32 	%f330, %f329, %f362;
	st.global.f32 	[%rd44+16], %f330;
	ld.global.f32 	%f331, [%rd44+20];
	div.rn.f32 	%f332, %f331, %f362;
	st.global.f32 	[%rd44+20], %f332;
	ld.global.f32 	%f333, [%rd44+24];
	div.rn.f32 	%f334, %f333, %f362;
	st.global.f32 	[%rd44+24], %f334;
	ld.global.f32 	%f335, [%rd44+28];
	div.rn.f32 	%f336, %f335, %f362;
	st.global.f32 	[%rd44+28], %f336;
	add.s32 	%r117, %r117, 8;
$L__BB0_34:
	setp.eq.s32 	%p54, %r44, 0;
	@%p54 bra 	$L__BB0_40;
	and.b32  	%r47, %r56, 3;
	setp.lt.u32 	%p55, %r44, 4;
	@%p55 bra 	$L__BB0_37;
	add.s32 	%r102, %r117, %r2;
	mul.wide.s32 	%rd45, %r102, 4;
	add.s64 	%rd46, %rd1, %rd45;
	ld.global.f32 	%f337, [%rd46];
	div.rn.f32 	%f338, %f337, %f362;
	st.global.f32 	[%rd46], %f338;
	ld.global.f32 	%f339, [%rd46+4];
	div.rn.f32 	%f340, %f339, %f362;
	st.global.f32 	[%rd46+4], %f340;
	ld.global.f32 	%f341, [%rd46+8];
	div.rn.f32 	%f342, %f341, %f362;
	st.global.f32 	[%rd46+8], %f342;
	ld.global.f32 	%f343, [%rd46+12];
	div.rn.f32 	%f344, %f343, %f362;
	st.global.f32 	[%rd46+12], %f344;
	add.s32 	%r117, %r117, 4;
$L__BB0_37:
	setp.eq.s32 	%p56, %r47, 0;
	@%p56 bra 	$L__BB0_40;
	add.s32 	%r121, %r117, %r2;
	neg.s32 	%r120, %r47;
$L__BB0_39:
	.pragma "nounroll";
	mul.wide.s32 	%rd47, %r121, 4;
	add.s64 	%rd48, %rd1, %rd47;
	ld.global.f32 	%f345, [%rd48];
	div.rn.f32 	%f346, %f345, %f362;
	st.global.f32 	[%rd48], %f346;
	add.s32 	%r121, %r121, 1;
	add.s32 	%r120, %r120, 1;
	setp.ne.s32 	%p57, %r120, 0;
	@%p57 bra 	$L__BB0_39;
$L__BB0_40:
	ret;

}


// ===== COMPILED SASS (sm_100) =====

	.target	sm_100

	.elftype	@"ET_EXEC"


//--------------------- .note.nv.tkinfo           --------------------------
	.section	.note.nv.tkinfo,"",@"SHT_NOTE"
	.sectionflags	@"SHF_NOTE_NV_TKINFO"
	.tkinfo
        /*0018*/ 	.word	0x00000002
        /*0030*/ 	.string	""
        /*0030*/ 	.string	"ptxas"
        /*0030*/ 	.string	"Cuda compilation tools, release 13.0, V13.0.88"
        /*0030*/ 	.string	"Build cuda_13.0.r13.0/compiler.36424714_0"
        /*0030*/ 	.string	"-arch sm_100 -m 64 "



//--------------------- .note.nv.cuinfo           --------------------------
	.section	.note.nv.cuinfo,"",@"SHT_NOTE"
	.sectionflags	@"SHF_NOTE_NV_CUINFO"
        /*0018*/ 	.short	0x0002
        /*001a*/ 	.short	0x0064
        /*001c*/ 	.short	0x0082
	.zero		2


//--------------------- .nv.info                  --------------------------
	.section	.nv.info,"",@"SHT_CUDA_INFO"
	.align	4


	//----- nvinfo : EIATTR_REGCOUNT
	.align		4
        /*0000*/ 	.byte	0x04, 0x2f
        /*0002*/ 	.short	(.L_1 - .L_0)
	.align		4
.L_0:
        /*0004*/ 	.word	index@(_Z13softmaxKernelPfS_ii)
        /*0008*/ 	.word	0x00000020


	//----- nvinfo : EIATTR_FRAME_SIZE
	.align		4
.L_1:
        /*000c*/ 	.byte	0x04, 0x11
        /*000e*/ 	.short	(.L_3 - .L_2)
	.align		4
.L_2:
        /*0010*/ 	.word	index@($__internal_0_$__cuda_sm3x_div_rn_noftz_f32_slowpath)
        /*0014*/ 	.word	0x00000000


	//----- nvinfo : EIATTR_FRAME_SIZE
	.align		4
.L_3:
        /*0018*/ 	.byte	0x04, 0x11
        /*001a*/ 	.short	(.L_5 - .L_4)
	.align		4
.L_4:
        /*001c*/ 	.word	index@(_Z13softmaxKernelPfS_ii)
        /*0020*/ 	.word	0x00000000


	//----- nvinfo : EIATTR_MIN_STACK_SIZE
	.align		4
.L_5:
        /*0024*/ 	.byte	0x04, 0x12
        /*0026*/ 	.short	(.L_7 - .L_6)
	.align		4
.L_6:
        /*0028*/ 	.word	index@(_Z13softmaxKernelPfS_ii)
        /*002c*/ 	.word	0x00000000
.L_7:


//--------------------- .nv.compat                --------------------------
	.section	.nv.compat,"",@"SHT_CUDA_COMPAT_INFO"
	.align	4
        /*0000*/ 	.byte	0x02, 0x09, 0x00, 0x00, 0x02, 0x02, 0x01, 0x00, 0x02, 0x05, 0x05, 0x00, 0x03, 0x07, 0x01, 0x01
        /*0010*/ 	.byte	0x02, 0x03, 0x00, 0x00, 0x02, 0x06, 0x01, 0x00, 0x04, 0x0b, 0x08, 0x00, 0x01, 0x00, 0x00, 0x00
        /*0020*/ 	.byte	0x00, 0x00, 0x00, 0x00


//--------------------- .nv.info._Z13softmaxKernelPfS_ii --------------------------
	.section	.nv.info._Z13softmaxKernelPfS_ii,"",@"SHT_CUDA_INFO"
	.sectionflags	@""
	.align	4


	//----- nvinfo : EIATTR_CUDA_API_VERSION
	.align		4
        /*0000*/ 	.byte	0x04, 0x37
        /*0002*/ 	.short	(.L_9 - .L_8)
.L_8:
        /*0004*/ 	.word	0x00000082


	//----- nvinfo : EIATTR_KPARAM_INFO
	.align		4
.L_9:
        /*0008*/ 	.byte	0x04, 0x17
        /*000a*/ 	.short	(.L_11 - .L_10)
.L_10:
        /*000c*/ 	.word	0x00000000
        /*0010*/ 	.short	0x0003
        /*0012*/ 	.short	0x0014
        /*0014*/ 	.byte	0x00, 0xf0, 0x11, 0x00


	//----- nvinfo : EIATTR_KPARAM_INFO
	.align		4
.L_11:
        /*0018*/ 	.byte	0x04, 0x17
        /*001a*/ 	.short	(.L_13 - .L_12)
.L_12:
        /*001c*/ 	.word	0x00000000
        /*0020*/ 	.short	0x0002
        /*0022*/ 	.short	0x0010
        /*0024*/ 	.byte	0x00, 0xf0, 0x11, 0x00


	//----- nvinfo : EIATTR_KPARAM_INFO
	.align		4
.L_13:
        /*0028*/ 	.byte	0x04, 0x17
        /*002a*/ 	.short	(.L_15 - .L_14)
.L_14:
        /*002c*/ 	.word	0x00000000
        /*0030*/ 	.short	0x0001
        /*0032*/ 	.short	0x0008
        /*0034*/ 	.byte	0x00, 0xf5, 0x21, 0x00


	//----- nvinfo : EIATTR_KPARAM_INFO
	.align		4
.L_15:
        /*0038*/ 	.byte	0x04, 0x17
        /*003a*/ 	.short	(.L_17 - .L_16)
.L_16:
        /*003c*/ 	.word	0x00000000
        /*0040*/ 	.short	0x0000
        /*0042*/ 	.short	0x0000
        /*0044*/ 	.byte	0x00, 0xf5, 0x21, 0x00


	//----- nvinfo : EIATTR_SPARSE_MMA_MASK
	.align		4
.L_17:
        /*0048*/ 	.byte	0x03, 0x50
        /*004a*/ 	.short	0x0000


	//----- nvinfo : EIATTR_MAXREG_COUNT
	.align		4
        /*004c*/ 	.byte	0x03, 0x1b
        /*004e*/ 	.short	0x00ff


	//----- nvinfo : EIATTR_MERCURY_ISA_VERSION
	.align		4
        /*0050*/ 	.byte	0x03, 0x5f
        /*0052*/ 	.short	0x0101


	//----- nvinfo : EIATTR_VRC_CTA_INIT_COUNT
	.align		4
        /*0054*/ 	.byte	0x02, 0x4a
	.zero		1
	.zero		1


	//----- nvinfo : EIATTR_EXIT_INSTR_OFFSETS
	.align		4
        /*0058*/ 	.byte	0x04, 0x1c
        /*005a*/ 	.short	(.L_19 - .L_18)


	//   ....[0]....
.L_18:
        /*005c*/ 	.word	0x00000070


	//   ....[1]....
        /*0060*/ 	.word	0x00001840


	//   ....[2]....
        /*0064*/ 	.word	0x000028e0


	//   ....[3]....
        /*0068*/ 	.word	0x00003140


	//   ....[4]....
        /*006c*/ 	.word	0x000035c0


	//   ....[5]....
        /*0070*/ 	.word	0x00003740


	//----- nvinfo : EIATTR_CRS_STACK_SIZE
	.align		4
.L_19:
        /*0074*/ 	.byte	0x04, 0x1e
        /*0076*/ 	.short	(.L_21 - .L_20)
.L_20:
        /*0078*/ 	.word	0x00000000


	//----- nvinfo : EIATTR_CBANK_PARAM_SIZE
	.align		4
.L_21:
        /*007c*/ 	.byte	0x03, 0x19
        /*007e*/ 	.short	0x0018


	//----- nvinfo : EIATTR_PARAM_CBANK
	.align		4
        /*0080*/ 	.byte	0x04, 0x0a
        /*0082*/ 	.short	(.L_23 - .L_22)
	.align		4
.L_22:
        /*0084*/ 	.word	index@(.nv.constant0._Z13softmaxKernelPfS_ii)
        /*0088*/ 	.short	0x0380
        /*008a*/ 	.short	0x0018


	//----- nvinfo : EIATTR_SW_WAR
	.align		4
.L_23:
        /*008c*/ 	.byte	0x04, 0x36
        /*008e*/ 	.short	(.L_25 - .L_24)
.L_24:
        /*0090*/ 	.word	0x00000008
.L_25:


//--------------------- .nv.callgraph             --------------------------
	.section	.nv.callgraph,"",@"SHT_CUDA_CALLGRAPH"
	.align	4
	.sectionentsize	8
	.align		4
        /*0000*/ 	.word	0x00000000
	.align		4
        /*0004*/ 	.word	0xffffffff
	.align		4
        /*0008*/ 	.word	0x00000000
	.align		4
        /*000c*/ 	.word	0xfffffffe
	.align		4
        /*0010*/ 	.word	0x00000000
	.align		4
        /*0014*/ 	.word	0xfffffffd
	.align		4
        /*0018*/ 	.word	0x00000000
	.align		4
        /*001c*/ 	.word	0xfffffffc


//--------------------- .text._Z13softmaxKernelPfS_ii --------------------------
	.section	.text._Z13softmaxKernelPfS_ii,"ax",@progbits
	.align	128
        .global         _Z13softmaxKernelPfS_ii
        .type           _Z13softmaxKernelPfS_ii,@function
        .size           _Z13softmaxKernelPfS_ii,(.L_x_86 - _Z13softmaxKernelPfS_ii)
        .other          _Z13softmaxKernelPfS_ii,@"STO_CUDA_ENTRY STV_DEFAULT"
_Z13softmaxKernelPfS_ii:
.text._Z13softmaxKernelPfS_ii:
[----:B------:R-:W-:Y:S01]  /*0000*/  LDC R1, c[0x0][0x37c] ;  /* 0x0000df00ff017b82 */ /* 0x000fe20000000800 */
[----:B------:R-:W0:Y:S07]  /*0010*/  S2R R3, SR_TID.X ;  /* 0x0000000000037919 */ /* 0x000e2e0000002100 */
[----:B------:R-:W0:Y:S01]  /*0020*/  S2UR UR4, SR_CTAID.X ;  /* 0x00000000000479c3 */ /* 0x000e220000002500 */
[----:B------:R-:W1:Y:S07]  /*0030*/  LDCU UR5, c[0x0][0x390] ;  /* 0x00007200ff0577ac */ /* 0x000e6e0008000800 */
[----:B------:R-:W0:Y:S02]  /*0040*/  LDC R2, c[0x0][0x360] ;  /* 0x0000d800ff027b82 */ /* 0x000e240000000800 */
[----:B0-----:R-:W-:-:S05]  /*0050*/  IMAD R2, R2, UR4, R3 ;  /* 0x0000000402027c24 */ /* 0x001fca000f8e0203 */
[----:B-1----:R-:W-:-:S13]  /*0060*/  ISETP.GE.AND P0, PT, R2, UR5, PT ;  /* 0x0000000502007c0c */ /* 0x002fda000bf06270 */
[----:B------:R-:W-:Y:S05]  /*0070*/  @P0 EXIT ;  /* 0x000000000000094d */ /* 0x000fea0003800000 */
[----:B------:R-:W0:Y:S01]  /*0080*/  LDC.64 R4, c[0x0][0x380] ;  /* 0x0000e000ff047b82 */ /* 0x000e220000000a00 */
[----:B------:R-:W1:Y:S01]  /*0090*/  LDCU UR5, c[0x0][0x394] ;  /* 0x00007280ff0577ac */ /* 0x000e620008000800 */
[----:B------:R-:W2:Y:S01]  /*00a0*/  LDCU.64 UR10, c[0x0][0x358] ;  /* 0x00006b00ff0a77ac */ /* 0x000ea20008000a00 */
[----:B-1----:R-:W-:-:S04]  /*00b0*/  IMAD R2, R2, UR5, RZ ;  /* 0x0000000502027c24 */ /* 0x002fc8000f8e02ff */
[----:B0-----:R-:W-:-:S05]  /*00c0*/  IMAD.WIDE R4, R2, 0x4, R4 ;  /* 0x0000000402047825 */ /* 0x001fca00078e0204 */
[----:B--2---:R0:W5:Y:S01]  /*00d0*/  LDG.E R0, desc[UR10][R4.64] ;  /* 0x0000000a04007981 */ /* 0x004162000c1e1900 */
[----:B------:R-:W-:-:S09]  /*00e0*/  UISETP.GE.AND UP0, UPT, UR5, 0x2, UPT ;  /* 0x000000020500788c */ /* 0x000fd2000bf06270 */
[----:B0-----:R-:W-:Y:S05]  /*00f0*/  BRA.U !UP0, `(.L_x_0) ;  /* 0x0000000508fc7547 */ /* 0x001fea000b800000 */
[----:B------:R-:W-:Y:S01]  /*0100*/  UIADD3 UR4, UPT, UPT, UR5, -0x1, URZ ;  /* 0xffffffff05047890 */ /* 0x000fe2000fffe0ff */
[----:B------:R-:W-:Y:S01]  /*0110*/  HFMA2 R3, -RZ, RZ, 0, 5.9604644775390625e-08 ;  /* 0x00000001ff037431 */ /* 0x000fe200000001ff */
[----:B------:R-:W-:Y:S02]  /*0120*/  UIADD3 UR5, UPT, UPT, UR5, -0x2, URZ ;  /* 0xfffffffe05057890 */ /* 0x000fe4000fffe0ff */
[----:B------:R-:W-:Y:S02]  /*0130*/  ULOP3.LUT UR6, UR4, 0xf, URZ, 0xc0, !UPT ;  /* 0x0000000f04067892 */ /* 0x000fe4000f8ec0ff */
[----:B------:R-:W-:-:S09]  /*0140*/  UISETP.GE.U32.AND UP0, UPT, UR5, 0xf, UPT ;  /* 0x0000000f0500788c */ /* 0x000fd2000bf06070 */
[----:B------:R-:W-:Y:S05]  /*0150*/  BRA.U !UP0, `(.L_x_1) ;  /* 0x0000000108f07547 */ /* 0x000fea000b800000 */
[----:B------:R-:W-:Y:S01]  /*0160*/  IADD3 R6, P0, PT, R4, 0x20, RZ ;  /* 0x0000002004067810 */ /* 0x000fe20007f1e0ff */
[----:B------:R-:W-:Y:S01]  /*0170*/  ULOP3.LUT UR5, UR4, 0xfffffff0, URZ, 0xc0, !UPT ;  /* 0xfffffff004057892 */ /* 0x000fe2000f8ec0ff */
[----:B------:R-:W-:Y:S02]  /*0180*/  MOV R3, RZ ;  /* 0x000000ff00037202 */ /* 0x000fe40000000f00 */
[----:B------:R-:W-:Y:S01]  /*0190*/  IADD3.X R7, PT, PT, RZ, R5, RZ, P0, !PT ;  /* 0x00000005ff077210 */ /* 0x000fe200007fe4ff */
[----:B------:R-:W-:-:S12]  /*01a0*/  UIADD3 UR5, UPT, UPT, -UR5, URZ, URZ ;  /* 0x000000ff05057290 */ /* 0x000fd8000fffe1ff */
.L_x_2:
[----:B------:R-:W2:Y:S04]  /*01b0*/  LDG.E R17, desc[UR10][R6.64+-0x1c] ;  /* 0xffffe40a06117981 */ /* 0x000ea8000c1e1900 */
[----:B------:R-:W3:Y:S04]  /*01c0*/  LDG.E R19, desc[UR10][R6.64+-0x18] ;  /* 0xffffe80a06137981 */ /* 0x000ee8000c1e1900 */
[----:B------:R-:W4:Y:S04]  /*01d0*/  LDG.E R21, desc[UR10][R6.64+-0x14] ;  /* 0xffffec0a06157981 */ /* 0x000f28000c1e1900 */
        /* <DEDUP_REMOVED lines=12> */
[----:B------:R0:W4:Y:S01]  /*02a0*/  LDG.E R8, desc[UR10][R6.64+0x20] ;  /* 0x0000200a06087981 */ /* 0x000122000c1e1900 */
[----:B------:R-:W-:Y:S01]  /*02b0*/  UIADD3 UR5, UPT, UPT, UR5, 0x10, URZ ;  /* 0x0000001005057890 */ /* 0x000fe2000fffe0ff */
[----:B------:R-:W-:-:S03]  /*02c0*/  IADD3 R3, PT, PT, R3, 0x10, RZ ;  /* 0x0000001003037810 */ /* 0x000fc60007ffe0ff */
[----:B------:R-:W-:Y:S01]  /*02d0*/  UISETP.NE.AND UP0, UPT, UR5, URZ, UPT ;  /* 0x000000ff0500728c */ /* 0x000fe2000bf05270 */
[----:B0-----:R-:W-:-:S04]  /*02e0*/  IADD3 R6, P1, PT, R6, 0x40, RZ ;  /* 0x0000004006067810 */ /* 0x001fc80007f3e0ff */
[----:B------:R-:W-:Y:S02]  /*02f0*/  IADD3.X R7, PT, PT, RZ, R7, RZ, P1, !PT ;  /* 0x00000007ff077210 */ /* 0x000fe40000ffe4ff */
[----:B--2--5:R-:W-:-:S04]  /*0300*/  FSETP.GT.AND P0, PT, R17, R0, PT ;  /* 0x000000001100720b */ /* 0x024fc80003f04000 */
[----:B------:R-:W-:-:S04]  /*0310*/  FSEL R0, R17, R0, P0 ;  /* 0x0000000011007208 */ /* 0x000fc80000000000 */
[----:B---3--:R-:W-:-:S04]  /*0320*/  FSETP.GT.AND P0, PT, R19, R0, PT ;  /* 0x000000001300720b */ /* 0x008fc80003f04000 */
[----:B------:R-:W-:-:S04]  /*0330*/  FSEL R0, R19, R0, P0 ;  /* 0x0000000013007208 */ /* 0x000fc80000000000 */
[----:B----4-:R-:W-:-:S04]  /*0340*/  FSETP.GT.AND P0, PT, R21, R0, PT ;  /* 0x000000001500720b */ /* 0x010fc80003f04000 */
[----:B------:R-:W-:-:S04]  /*0350*/  FSEL R0, R21, R0, P0 ;  /* 0x0000000015007208 */ /* 0x000fc80000000000 */
[----:B------:R-:W-:-:S04]  /*0360*/  FSETP.GT.AND P0, PT, R23, R0, PT ;  /* 0x000000001700720b */ /* 0x000fc80003f04000 */
        /* <DEDUP_REMOVED lines=24> */
[----:B------:R-:W-:Y:S01]  /*04f0*/  FSEL R0, R8, R9, P0 ;  /* 0x0000000908007208 */ /* 0x000fe20000000000 */
[----:B------:R-:W-:Y:S08]  /*0500*/  BRA.U UP0, `(.L_x_2) ;  /* 0xfffffffd00287547 */ /* 0x000ff0000b83ffff */
[----:B------:R-:W-:-:S07]  /*0510*/  IADD3 R3, PT, PT, R3, 0x1, RZ ;  /* 0x0000000103037810 */ /* 0x000fce0007ffe0ff */
.L_x_1:
[----:B------:R-:W-:-:S09]  /*0520*/  UISETP.NE.AND UP0, UPT, UR6, URZ, UPT ;  /* 0x000000ff0600728c */ /* 0x000fd2000bf05270 */
[----:B------:R-:W-:Y:S05]  /*0530*/  BRA.U !UP0, `(.L_x_0) ;  /* 0x0000000108ec7547 */ /* 0x000fea000b800000 */
[----:B------:R-:W-:Y:S02]  /*0540*/  UISETP.GE.U32.AND UP0, UPT, UR6, 0x8, UPT ;  /* 0x000000080600788c */ /* 0x000fe4000bf06070 */
[----:B------:R-:W-:-:S04]  /*0550*/  ULOP3.LUT UR5, UR4, 0x7, URZ, 0xc0, !UPT ;  /* 0x0000000704057892 */ /* 0x000fc8000f8ec0ff */
[----:B------:R-:W-:-:S03]  /*0560*/  UISETP.NE.AND UP1, UPT, UR5, URZ, UPT ;  /* 0x000000ff0500728c */ /* 0x000fc6000bf25270 */
[----:B------:R-:W-:Y:S08]  /*0570*/  BRA.U !UP0, `(.L_x_3) ;  /* 0x0000000108687547 */ /* 0x000ff0000b800000 */
[----:B------:R-:W-:-:S05]  /*0580*/  IMAD.WIDE R6, R3, 0x4, R4 ;  /* 0x0000000403067825 */ /* 0x000fca00078e0204 */
[----:B------:R-:W2:Y:S04]  /*0590*/  LDG.E R9, desc[UR10][R6.64] ;  /* 0x0000000a06097981 */ /* 0x000ea8000c1e1900 */
[----:B------:R-:W3:Y:S04]  /*05a0*/  LDG.E R11, desc[UR10][R6.64+0x4] ;  /* 0x0000040a060b7981 */ /* 0x000ee8000c1e1900 */
[----:B------:R-:W4:Y:S04]  /*05b0*/  LDG.E R13, desc[UR10][R6.64+0x8] ;  /* 0x0000080a060d7981 */ /* 0x000f28000c1e1900 */
[----:B------:R-:W4:Y:S04]  /*05c0*/  LDG.E R15, desc[UR10][R6.64+0xc] ;  /* 0x00000c0a060f7981 */ /* 0x000f28000c1e1900 */
[----:B------:R-:W4:Y:S04]  /*05d0*/  LDG.E R17, desc[UR10][R6.64+0x10] ;  /* 0x0000100a06117981 */ /* 0x000f28000c1e1900 */
[----:B------:R-:W4:Y:S04]  /*05e0*/  LDG.E R19, desc[UR10][R6.64+0x14] ;  /* 0x0000140a06137981 */ /* 0x000f28000c1e1900 */
[----:B------:R-:W4:Y:S04]  /*05f0*/  LDG.E R21, desc[UR10][R6.64+0x18] ;  /* 0x0000180a06157981 */ /* 0x000f28000c1e1900 */
[----:B------:R-:W4:Y:S01]  /*0600*/  LDG.E R23, desc[UR10][R6.64+0x1c] ;  /* 0x00001c0a06177981 */ /* 0x000f22000c1e1900 */
[----:B------:R-:W-:-:S02]  /*0610*/  IADD3 R3, PT, PT, R3, 0x8, RZ ;  /* 0x0000000803037810 */ /* 0x000fc40007ffe0ff */
        /* <DEDUP_REMOVED lines=15> */
[----:B------:R-:W-:-:S09]  /*0710*/  FSEL R0, R23, R0, P0 ;  /* 0x0000000017007208 */ /* 0x000fd20000000000 */
.L_x_3:
        /* <DEDUP_REMOVED lines=18> */
[----:B------:R-:W-:-:S09]  /*0840*/  FSEL R0, R15, R0, P0 ;  /* 0x000000000f007208 */ /* 0x000fd20000000000 */
.L_x_4:
[----:B------:R-:W-:Y:S05]  /*0850*/  BRA.U !UP1, `(.L_x_0) ;  /* 0x0000000109247547 */ /* 0x000fea000b800000 */
[----:B------:R-:W-:-:S12]  /*0860*/  UIADD3 UR4, UPT, UPT, -UR4, URZ, URZ ;  /* 0x000000ff04047290 */ /* 0x000fd8000fffe1ff */
.L_x_5:
[----:B------:R-:W-:-:S06]  /*0870*/  IMAD.WIDE R6, R3, 0x4, R4 ;  /* 0x0000000403067825 */ /* 0x000fcc00078e0204 */
[----:B------:R-:W2:Y:S01]  /*0880*/  LDG.E R7, desc[UR10][R6.64] ;  /* 0x0000000a06077981 */ /* 0x000ea2000c1e1900 */
[----:B------:R-:W-:Y:S01]  /*0890*/  UIADD3 UR4, UPT, UPT, UR4, 0x1, URZ ;  /* 0x0000000104047890 */ /* 0x000fe2000fffe0ff */
[----:B------:R-:W-:-:S03]  /*08a0*/  IADD3 R3, PT, PT, R3, 0x1, RZ ;  /* 0x0000000103037810 */ /* 0x000fc60007ffe0ff */
[----:B------:R-:W-:Y:S01]  /*08b0*/  UISETP.NE.AND UP0, UPT, UR4, URZ, UPT ;  /* 0x000000ff0400728c */ /* 0x000fe2000bf05270 */
[----:B--2--5:R-:W-:-:S04]  /*08c0*/  FSETP.GT.AND P0, PT, R7, R0, PT ;  /* 0x000000000700720b */ /* 0x024fc80003f04000 */
[----:B------:R-:W-:-:S04]  /*08d0*/  FSEL R0, R7, R0, P0 ;  /* 0x0000000007007208 */ /* 0x000fc80000000000 */
[----:B------:R-:W-:Y:S05]  /*08e0*/  BRA.U UP0, `(.L_x_5) ;  /* 0xfffffffd00e07547 */ /* 0x000fea000b83ffff */
.L_x_0:
[----:B------:R-:W0:Y:S01]  /*08f0*/  LDCU UR4, c[0x0][0x394] ;  /* 0x00007280ff0477ac */ /* 0x000e220008000800 */
[----:B------:R-:W-:Y:S01]  /*0900*/  MOV R3, RZ ;  /* 0x000000ff00037202 */ /* 0x000fe20000000f00 */
[----:B0-----:R-:W-:-:S09]  /*0910*/  UISETP.GE.AND UP0, UPT, UR4, 0x1, UPT ;  /* 0x000000010400788c */ /* 0x001fd2000bf06270 */
[----:B------:R-:W-:Y:S05]  /*0920*/  BRA.U !UP0, `(.L_x_6) ;  /* 0x0000000d08bc7547 */ /* 0x000fea000b800000 */
[----:B------:R-:W-:Y:S01]  /*0930*/  UISETP.GE.U32.AND UP1, UPT, UR4, 0x8, UPT ;  /* 0x000000080400788c */ /* 0x000fe2000bf26070 */
[----:B------:R-:W-:Y:S01]  /*0940*/  HFMA2 R3, -RZ, RZ, 0, 0 ;  /* 0x00000000ff037431 */ /* 0x000fe200000001ff */
[----:B------:R-:W-:Y:S01]  /*0950*/  ULOP3.LUT UR8, UR4, 0x7, URZ, 0xc0, !UPT ;  /* 0x0000000704087892 */ /* 0x000fe2000f8ec0ff */
[----:B------:R-:W-:-:S03]  /*0960*/  MOV R11, RZ ;  /* 0x000000ff000b7202 */ /* 0x000fc60000000f00 */
[----:B------:R-:W-:-:S03]  /*0970*/  UISETP.NE.AND UP0, UPT, UR8, URZ, UPT ;  /* 0x000000ff0800728c */ /* 0x000fc6000bf05270 */
[----:B------:R-:W-:Y:S08]  /*0980*/  BRA.U !UP1, `(.L_x_7) ;  /* 0x0000000509d47547 */ /* 0x000ff0000b800000 */
[----:B------:R-:W0:Y:S01]  /*0990*/  LDCU.64 UR6, c[0x0][0x388] ;  /* 0x00007100ff0677ac */ /* 0x000e220008000a00 */
[----:B------:R-:W-:Y:S02]  /*09a0*/  IADD3 R6, P0, PT, R4, 0x10, RZ ;  /* 0x0000001004067810 */ /* 0x000fe40007f1e0ff */
[----:B------:R-:W-:Y:S01]  /*09b0*/  MOV R3, RZ ;  /* 0x000000ff00037202 */ /* 0x000fe20000000f00 */
[----:B------:R-:W-:Y:S01]  /*09c0*/  ULOP3.LUT UR4, UR4, 0x7ffffff8, URZ, 0xc0, !UPT ;  /* 0x7ffffff804047892 */ /* 0x000fe2000f8ec0ff */
[----:B------:R-:W-:Y:S02]  /*09d0*/  MOV R10, R2 ;  /* 0x00000002000a7202 */ /* 0x000fe40000000f00 */
[----:B------:R-:W-:Y:S01]  /*09e0*/  IADD3.X R7, PT, PT, RZ, R5, RZ, P0, !PT ;  /* 0x00000005ff077210 */ /* 0x000fe200007fe4ff */
[----:B------:R-:W-:Y:S02]  /*09f0*/  UIADD3 UR9, UPT, UPT, -UR4, URZ, URZ ;  /* 0x000000ff04097290 */ /* 0x000fe4000fffe1ff */
[----:B------:R-:W-:Y:S01]  /*0a00*/  MOV R11, UR4 ;  /* 0x00000004000b7c02 */ /* 0x000fe20008000f00 */
[----:B0-----:R-:W-:-:S04]  /*0a10*/  UIADD3 UR5, UP1, UPT, UR6, 0x10, URZ ;  /* 0x0000001006057890 */ /* 0x001fc8000ff3e0ff */
[----:B------:R-:W-:-:S12]  /*0a20*/  UIADD3.X UR6, UPT, UPT, URZ, UR7, URZ, UP1, !UPT ;  /* 0x00000007ff067290 */ /* 0x000fd80008ffe4ff */
.L_x_8:
[----:B-1----:R-:W2:Y:S01]  /*0a30*/  LDG.E R9, desc[UR10][R6.64+-0x10] ;  /* 0xfffff00a06097981 */ /* 0x002ea2000c1e1900 */
[----:B------:R-:W-:Y:S01]  /*0a40*/  HFMA2 R12, -RZ, RZ, 0.96630859375, -0.0022525787353515625 ;  /* 0x3bbb989dff0c7431 */ /* 0x000fe200000001ff */
[----:B------:R-:W-:Y:S01]  /*0a50*/  MOV R13, 0x437c0000 ;  /* 0x437c0000000d7802 */ /* 0x000fe20000000f00 */
[----:B--2--5:R-:W-:-:S04]  /*0a60*/  FADD R9, R9, -R0 ;  /* 0x8000000009097221 */ /* 0x024fc80000000000 */
[----:B------:R-:W-:-:S04]  /*0a70*/  FFMA.SAT R8, R9, R12, 0.5 ;  /* 0x3f00000009087423 */ /* 0x000fc8000000200c */
[----:B------:R-:W-:-:S04]  /*0a80*/  FFMA.RM R14, R8, R13, 12582913 ;  /* 0x4b400001080e7423 */ /* 0x000fc8000000400d */
[C---:B------:R-:W-:Y:S01]  /*0a90*/  FADD R8, R14.reuse, -12583039 ;  /* 0xcb40007f0e087421 */ /* 0x040fe20000000000 */
[----:B------:R-:W-:-:S03]  /*0aa0*/  SHF.L.U32 R14, R14, 0x17, RZ ;  /* 0x000000170e0e7819 */ /* 0x000fc600000006ff */
[----:B------:R-:W-:-:S04]  /*0ab0*/  FFMA R8, R9, 1.4426950216293334961, -R8 ;  /* 0x3fb8aa3b09087823 */ /* 0x000fc80000000808 */
[----:B------:R-:W-:Y:S01]  /*0ac0*/  FFMA R15, R9, 1.925963033500011079e-08, R8 ;  /* 0x32a57060090f7823 */ /* 0x000fe20000000008 */
[----:B------:R-:W-:Y:S02]  /*0ad0*/  MOV R8, UR5 ;  /* 0x0000000500087c02 */ /* 0x000fe40008000f00 */
[----:B------:R-:W-:-:S03]  /*0ae0*/  MOV R9, UR6 ;  /* 0x0000000600097c02 */ /* 0x000fc60008000f00 */
[----:B------:R-:W0:Y:S01]  /*0af0*/  MUFU.EX2 R15, R15 ;  /* 0x0000000f000f7308 */ /* 0x000e220000000800 */
[----:B------:R-:W-:-:S04]  /*0b00*/  IMAD.WIDE R8, R10, 0x4, R8 ;  /* 0x000000040a087825 */ /* 0x000fc800078e0208 */
[----:B0-----:R-:W-:-:S05]  /*0b10*/  FMUL R14, R14, R15 ;  /* 0x0000000f0e0e7220 */ /* 0x001fca0000400000 */
[----:B------:R0:W-:Y:S04]  /*0b20*/  STG.E desc[UR10][R8.64+-0x10], R14 ;  /* 0xfffff00e08007986 */ /* 0x0001e8000c10190a */
[----:B------:R-:W2:Y:S02]  /*0b30*/  LDG.E R17, desc[UR10][R6.64+-0xc] ;  /* 0xfffff40a06117981 */ /* 0x000ea4000c1e1900 */
[----:B--2---:R-:W-:-:S04]  /*0b40*/  FADD R17, R17, -R0 ;  /* 0x8000000011117221 */ /* 0x004fc80000000000 */
[----:B------:R-:W-:-:S04]  /*0b50*/  FFMA.SAT R16, R17, R12, 0.5 ;  /* 0x3f00000011107423 */ /* 0x000fc8000000200c */
[----:B------:R-:W-:-:S04]  /*0b60*/  FFMA.RM R16, R16, R13, 12582913 ;  /* 0x4b40000110107423 */ /* 0x000fc8000000400d */
[C---:B------:R-:W-:Y:S01]  /*0b70*/  FADD R18, R16.reuse, -12583039 ;  /* 0xcb40007f10127421 */ /* 0x040fe20000000000 */
[----:B------:R-:W-:-:S03]  /*0b80*/  SHF.L.U32 R15, R16, 0x17, RZ ;  /* 0x00000017100f7819 */ /* 0x000fc600000006ff */
[----:B------:R-:W-:-:S04]  /*0b90*/  FFMA R18, R17, 1.4426950216293334961, -R18 ;  /* 0x3fb8aa3b11127823 */ /* 0x000fc80000000812 */
[----:B------:R-:W-:-:S06]  /*0ba0*/  FFMA R18, R17, 1.925963033500011079e-08, R18 ;  /* 0x32a5706011127823 */ /* 0x000fcc0000000012 */
[----:B------:R-:W1:Y:S02]  /*0bb0*/  MUFU.EX2 R18, R18 ;  /* 0x0000001200127308 */ /* 0x000e640000000800 */
[----:B-1----:R-:W-:-:S05]  /*0bc0*/  FMUL R15, R15, R18 ;  /* 0x000000120f0f7220 */ /* 0x002fca0000400000 */
[----:B------:R1:W-:Y:S04]  /*0bd0*/  STG.E desc[UR10][R8.64+-0xc], R15 ;  /* 0xfffff40f08007986 */ /* 0x0003e8000c10190a */
[----:B------:R-:W2:Y:S02]  /*0be0*/  LDG.E R17, desc[UR10][R6.64+-0x8] ;  /* 0xfffff80a06117981 */ /* 0x000ea4000c1e1900 */
[----:B--2---:R-:W-:-:S04]  /*0bf0*/  FADD R17, R17, -R0 ;  /* 0x8000000011117221 */ /* 0x004fc80000000000 */
[----:B------:R-:W-:-:S04]  /*0c00*/  FFMA.SAT R16, R17, R12, 0.5 ;  /* 0x3f00000011107423 */ /* 0x000fc8000000200c */
[----:B------:R-:W-:-:S04]  /*0c10*/  FFMA.RM R16, R16, R13, 12582913 ;  /* 0x4b40000110107423 */ /* 0x000fc8000000400d */
[----:B------:R-:W-:-:S04]  /*0c20*/  FADD R20, R16, -12583039 ;  /* 0xcb40007f10147421 */ /* 0x000fc80000000000 */
[----:B------:R-:W-:-:S04]  /*0c30*/  FFMA R20, R17, 1.4426950216293334961, -R20 ;  /* 0x3fb8aa3b11147823 */ /* 0x000fc80000000814 */
[----:B------:R-:W-:Y:S01]  /*0c40*/  FFMA R20, R17, 1.925963033500011079e-08, R20 ;  /* 0x32a5706011147823 */ /* 0x000fe20000000014 */
[----:B------:R-:W-:-:S05]  /*0c50*/  SHF.L.U32 R17, R16, 0x17, RZ ;  /* 0x0000001710117819 */ /* 0x000fca00000006ff */
[----:B------:R-:W2:Y:S02]  /*0c60*/  MUFU.EX2 R20, R20 ;  /* 0x0000001400147308 */ /* 0x000ea40000000800 */
[----:B--2---:R-:W-:-:S05]  /*0c70*/  FMUL R17, R17, R20 ;  /* 0x0000001411117220 */ /* 0x004fca0000400000 */
        /* <DEDUP_REMOVED lines=45> */
[----:B------:R2:W3:Y:S01]  /*0f50*/  LDG.E R27, desc[UR10][R6.64+0xc] ;  /* 0x00000c0a061b7981 */ /* 0x0004e2000c1e1900 */
[----:B0-----:R-:W-:Y:S01]  /*0f60*/  FADD R14, R14, R3 ;  /* 0x000000030e0e7221 */ /* 0x001fe20000000000 */
[----:B------:R-:W-:Y:S01]  /*0f70*/  UIADD3 UR9, UPT, UPT, UR9, 0x8, URZ ;  /* 0x0000000809097890 */ /* 0x000fe2000fffe0ff */
[----:B------:R-:W-:Y:S02]  /*0f80*/  IADD3 R10, PT, PT, R10, 0x8, RZ ;  /* 0x000000080a0a7810 */ /* 0x000fe40007ffe0ff */
[----:B------:R-:W-:Y:S01]  /*0f90*/  FADD R14, R14, R15 ;  /* 0x0000000f0e0e7221 */ /* 0x000fe20000000000 */
[----:B------:R-:W-:-:S03]  /*0fa0*/  UISETP.NE.AND UP1, UPT, UR9, URZ, UPT ;  /* 0x000000ff0900728c */ /* 0x000fc6000bf25270 */
[----:B------:R-:W-:Y:S01]  /*0fb0*/  FADD R14, R14, R17 ;  /* 0x000000110e0e7221 */ /* 0x000fe20000000000 */
[----:B--2---:R-:W-:-:S03]  /*0fc0*/  IADD3 R6, P0, PT, R6, 0x20, RZ ;  /* 0x0000002006067810 */ /* 0x004fc60007f1e0ff */
[----:B------:R-:W-:Y:S01]  /*0fd0*/  FADD R14, R14, R19 ;  /* 0x000000130e0e7221 */ /* 0x000fe20000000000 */
[----:B------:R-:W-:-:S03]  /*0fe0*/  IADD3.X R7, PT, PT, RZ, R7, RZ, P0, !PT ;  /* 0x00000007ff077210 */ /* 0x000fc600007fe4ff */
[----:B------:R-:W-:-:S04]  /*0ff0*/  FADD R14, R14, R21 ;  /* 0x000000150e0e7221 */ /* 0x000fc80000000000 */
[----:B------:R-:W-:-:S04]  /*1000*/  FADD R14, R14, R23 ;  /* 0x000000170e0e7221 */ /* 0x000fc80000000000 */
[----:B------:R-:W-:Y:S01]  /*1010*/  FADD R14, R14, R25 ;  /* 0x000000190e0e7221 */ /* 0x000fe20000000000 */
[----:B---3--:R-:W-:-:S04]  /*1020*/  FADD R27, R27, -R0 ;  /* 0x800000001b1b7221 */ /* 0x008fc80000000000 */
[----:B------:R-:W-:-:S04]  /*1030*/  FFMA.SAT R12, R27, R12, 0.5 ;  /* 0x3f0000001b0c7423 */ /* 0x000fc8000000200c */
[----:B------:R-:W-:-:S04]  /*1040*/  FFMA.RM R12, R12, R13, 12582913 ;  /* 0x4b4000010c0c7423 */ /* 0x000fc8000000400d */
[C---:B------:R-:W-:Y:S01]  /*1050*/  FADD R16, R12.reuse, -12583039 ;  /* 0xcb40007f0c107421 */ /* 0x040fe20000000000 */
[----:B------:R-:W-:-:S03]  /*1060*/  SHF.L.U32 R12, R12, 0x17, RZ ;  /* 0x000000170c0c7819 */ /* 0x000fc600000006ff */
[----:B------:R-:W-:-:S04]  /*1070*/  FFMA R16, R27, 1.4426950216293334961, -R16 ;  /* 0x3fb8aa3b1b107823 */ /* 0x000fc80000000810 */
[----:B------:R-:W-:-:S04]  /*1080*/  FFMA R16, R27, 1.925963033500011079e-08, R16 ;  /* 0x32a570601b107823 */ /* 0x000fc80000000010 */
[----:B------:R-:W0:Y:S02]  /*1090*/  MUFU.EX2 R13, R16 ;  /* 0x00000010000d7308 */ /* 0x000e240000000800 */
[----:B0-----:R-:W-:-:S04]  /*10a0*/  FMUL R13, R12, R13 ;  /* 0x0000000d0c0d7220 */ /* 0x001fc80000400000 */
[----:B------:R-:W-:Y:S01]  /*10b0*/  FADD R3, R14, R13 ;  /* 0x0000000d0e037221 */ /* 0x000fe20000000000 */
[----:B------:R1:W-:Y:S01]  /*10c0*/  STG.E desc[UR10][R8.64+0xc], R13 ;  /* 0x00000c0d08007986 */ /* 0x0003e2000c10190a */
[----:B------:R-:W-:Y:S05]  /*10d0*/  BRA.U UP1, `(.L_x_8) ;  /* 0xfffffff901547547 */ /* 0x000fea000b83ffff */
.L_x_7:
[----:B------:R-:W-:Y:S05]  /*10e0*/  BRA.U !UP0, `(.L_x_6) ;  /* 0x0000000508cc7547 */ /* 0x000fea000b800000 */
[----:B------:R-:W0:Y:S01]  /*10f0*/  LDCU UR4, c[0x0][0x394] ;  /* 0x00007280ff0477ac */ /* 0x000e220008000800 */
[----:B------:R-:W-:Y:S02]  /*1100*/  UISETP.GE.U32.AND UP0, UPT, UR8, 0x4, UPT ;  /* 0x000000040800788c */ /* 0x000fe4000bf06070 */
[----:B0-----:R-:W-:-:S04]  /*1110*/  ULOP3.LUT UR5, UR4, 0x3, URZ, 0xc0, !UPT ;  /* 0x0000000304057892 */ /* 0x001fc8000f8ec0ff */
[----:B------:R-:W-:-:S03]  /*1120*/  UISETP.NE.AND UP1, UPT, UR5, URZ, UPT ;  /* 0x000000ff0500728c */ /* 0x000fc6000bf25270 */
[----:B------:R-:W-:Y:S08]  /*1130*/  BRA.U !UP0, `(.L_x_9) ;  /* 0x0000000108dc7547 */ /* 0x000ff0000b800000 */
[----:B------:R-:W-:-:S05]  /*1140*/  IMAD.WIDE.U32 R6, R11, 0x4, R4 ;  /* 0x000000040b067825 */ /* 0x000fca00078e0004 */
[----:B-1----:R-:W2:Y:S01]  /*1150*/  LDG.E R9, desc[UR10][R6.64] ;  /* 0x0000000a06097981 */ /* 0x002ea2000c1e1900 */
[----:B------:R-:W-:Y:S01]  /*1160*/  HFMA2 R10, -RZ, RZ, 0.96630859375, -0.0022525787353515625 ;  /* 0x3bbb989dff0a7431 */ /* 0x000fe200000001ff */
[----:B------:R-:W-:Y:S01]  /*1170*/  MOV R12, 0x437c0000 ;  /* 0x437c0000000c7802 */ /* 0x000fe20000000f00 */
[----:B--2--5:R-:W-:-:S04]  /*1180*/  FADD R13, R9, -R0 ;  /* 0x80000000090d7221 */ /* 0x024fc80000000000 */
[----:B------:R-:W-:-:S04]  /*1190*/  FFMA.SAT R9, R13, R10, 0.5 ;  /* 0x3f0000000d097423 */ /* 0x000fc8000000200a */
[----:B------:R-:W-:Y:S02]  /*11a0*/  FFMA.RM R14, R9, R12, 12582913 ;  /* 0x4b400001090e7423 */ /* 0x000fe4000000400c */
[----:B------:R-:W0:Y:S02]  /*11b0*/  LDC.64 R8, c[0x0][0x388] ;  /* 0x0000e200ff087b82 */ /* 0x000e240000000a00 */
[C---:B------:R-:W-:Y:S01]  /*11c0*/  FADD R16, R14.reuse, -12583039 ;  /* 0xcb40007f0e107421 */ /* 0x040fe20000000000 */
[----:B------:R-:W-:-:S03]  /*11d0*/  SHF.L.U32 R14, R14, 0x17, RZ ;  /* 0x000000170e0e7819 */ /* 0x000fc600000006ff */
[----:B------:R-:W-:-:S04]  /*11e0*/  FFMA R16, R13, 1.4426950216293334961, -R16 ;  /* 0x3fb8aa3b0d107823 */ /* 0x000fc80000000810 */
[----:B------:R-:W-:Y:S01]  /*11f0*/  FFMA R16, R13, 1.925963033500011079e-08, R16 ;  /* 0x32a570600d107823 */ /* 0x000fe20000000010 */
[----:B------:R-:W-:-:S03]  /*1200*/  IADD3 R13, PT, PT, R2, R11, RZ ;  /* 0x0000000b020d7210 */ /* 0x000fc60007ffe0ff */
[----:B------:R-:W1:Y:S02]  /*1210*/  MUFU.EX2 R15, R16 ;  /* 0x00000010000f7308 */ /* 0x000e640000000800 */
[----:B0-----:R-:W-:-:S04]  /*1220*/  IMAD.WIDE R8, R13, 0x4, R8 ;  /* 0x000000040d087825 */ /* 0x001fc800078e0208 */
        /* <DEDUP_REMOVED lines=10> */
[----:B------:R-:W1:Y:S02]  /*12d0*/  MUFU.EX2 R14, R14 ;  /* 0x0000000e000e7308 */ /* 0x000e640000000800 */
[----:B-1----:R-:W-:-:S05]  /*12e0*/  FMUL R15, R15, R14 ;  /* 0x0000000e0f0f7220 */ /* 0x002fca0000400000 */
        /* <DEDUP_REMOVED lines=12> */
[----:B------:R1:W2:Y:S01]  /*13b0*/  LDG.E R7, desc[UR10][R6.64+0xc] ;  /* 0x00000c0a06077981 */ /* 0x0002a2000c1e1900 */
[----:B------:R-:W-:Y:S01]  /*13c0*/  IADD3 R11, PT, PT, R11, 0x4, RZ ;  /* 0x000000040b0b7810 */ /* 0x000fe20007ffe0ff */
[----:B-1----:R-:W-:-:S04]  /*13d0*/  FADD R6, R3, R13 ;  /* 0x0000000d03067221 */ /* 0x002fc80000000000 */
[----:B------:R-:W-:-:S04]  /*13e0*/  FADD R6, R6, R15 ;  /* 0x0000000f06067221 */ /* 0x000fc80000000000 */
[----:B------:R-:W-:Y:S01]  /*13f0*/  FADD R6, R6, R19 ;  /* 0x0000001306067221 */ /* 0x000fe20000000000 */
        /* <DEDUP_REMOVED lines=8> */
[----:B-1----:R-:W-:-:S04]  /*1480*/  FMUL R21, R21, R10 ;  /* 0x0000000a15157220 */ /* 0x002fc80000400000 */
[----:B------:R-:W-:Y:S01]  /*1490*/  FADD R3, R6, R21 ;  /* 0x0000001506037221 */ /* 0x000fe20000000000 */
[----:B------:R0:W-:Y:S06]  /*14a0*/  STG.E desc[UR10][R8.64+0xc], R21 ;  /* 0x00000c1508007986 */ /* 0x0001ec000c10190a */
.L_x_9:
[----:B------:R-:W-:Y:S05]  /*14b0*/  BRA.U !UP1, `(.L_x_6) ;  /* 0x0000000109d87547 */ /* 0x000fea000b800000 */
[----:B------:R-:W-:Y:S02]  /*14c0*/  UISETP.NE.AND UP0, UPT, UR5, 0x1, UPT ;  /* 0x000000010500788c */ /* 0x000fe4000bf05270 */
[----:B------:R-:W-:-:S04]  /*14d0*/  ULOP3.LUT UR4, UR4, 0x1, URZ, 0xc0, !UPT ;  /* 0x0000000104047892 */ /* 0x000fc8000f8ec0ff */
[----:B------:R-:W-:-:S03]  /*14e0*/  UISETP.NE.U32.AND UP1, UPT, UR4, 0x1, UPT ;  /* 0x000000010400788c */ /* 0x000fc6000bf25070 */
[----:B------:R-:W-:Y:S08]  /*14f0*/  BRA.U !UP0, `(.L_x_10) ;  /* 0x00000001087c7547 */ /* 0x000ff0000b800000 */
[----:B------:R-:W-:-:S05]  /*1500*/  IMAD.WIDE.U32 R6, R11, 0x4, R4 ;  /* 0x000000040b067825 */ /* 0x000fca00078e0004 */
[----:B01----:R-:W2:Y:S01]  /*1510*/  LDG.E R9, desc[UR10][R6.64] ;  /* 0x0000000a06097981 */ /* 0x003ea2000c1e1900 */
[----:B------:R-:W-:Y:S01]  /*1520*/  HFMA2 R17, -RZ, RZ, 0.96630859375, -0.0022525787353515625 ;  /* 0x3bbb989dff117431 */ /* 0x000fe200000001ff */
[----:B------:R-:W-:Y:S02]  /*1530*/  MOV R19, 0x437c0000 ;  /* 0x437c000000137802 */ /* 0x000fe40000000f00 */
[----:B------:R-:W-:Y:S01]  /*1540*/  IADD3 R15, PT, PT, R2, R11, RZ ;  /* 0x0000000b020f7210 */ /* 0x000fe20007ffe0ff */
[----:B--2--5:R-:W-:-:S04]  /*1550*/  FADD R10, R9, -R0 ;  /* 0x80000000090a7221 */ /* 0x024fc80000000000 */
[----:B------:R-:W-:-:S04]  /*1560*/  FFMA.SAT R8, R10, R17, 0.5 ;  /* 0x3f0000000a087423 */ /* 0x000fc80000002011 */
[----:B------:R-:W-:Y:S02]  /*1570*/  FFMA.RM R12, R8, R19, 12582913 ;  /* 0x4b400001080c7423 */ /* 0x000fe40000004013 */
[----:B------:R-:W0:Y:S02]  /*1580*/  LDC.64 R8, c[0x0][0x388] ;  /* 0x0000e200ff087b82 */ /* 0x000e240000000a00 */
[C---:B------:R-:W-:Y:S01]  /*1590*/  FADD R13, R12.reuse, -12583039 ;  /* 0xcb40007f0c0d7421 */ /* 0x040fe20000000000 */
[----:B------:R-:W-:-:S03]  /*15a0*/  SHF.L.U32 R12, R12, 0x17, RZ ;  /* 0x000000170c0c7819 */ /* 0x000fc600000006ff */
[----:B------:R-:W-:-:S04]  /*15b0*/  FFMA R13, R10, 1.4426950216293334961, -R13 ;  /* 0x3fb8aa3b0a0d7823 */ /* 0x000fc8000000080d */
[----:B------:R-:W-:-:S06]  /*15c0*/  FFMA R13, R10, 1.925963033500011079e-08, R13 ;  /* 0x32a570600a0d7823 */ /* 0x000fcc000000000d */
[----:B------:R-:W1:Y:S01]  /*15d0*/  MUFU.EX2 R13, R13 ;  /* 0x0000000d000d7308 */ /* 0x000e620000000800 */
[----:B0-----:R-:W-:-:S04]  /*15e0*/  IMAD.WIDE R8, R15, 0x4, R8 ;  /* 0x000000040f087825 */ /* 0x001fc800078e0208 */
[----:B-1----:R-:W-:-:S05]  /*15f0*/  FMUL R12, R12, R13 ;  /* 0x0000000d0c0c7220 */ /* 0x002fca0000400000 */
[----:B------:R2:W-:Y:S04]  /*1600*/  STG.E desc[UR10][R8.64], R12 ;  /* 0x0000000c08007986 */ /* 0x0005e8000c10190a */
[----:B------:R-:W3:Y:S01]  /*1610*/  LDG.E R7, desc[UR10][R6.64+0x4] ;  /* 0x0000040a06077981 */ /* 0x000ee2000c1e1900 */
[----:B------:R-:W-:Y:S01]  /*1620*/  FADD R3, R3, R12 ;  /* 0x0000000c03037221 */ /* 0x000fe20000000000 */
[----:B------:R-:W-:Y:S01]  /*1630*/  IADD3 R11, PT, PT, R11, 0x2, RZ ;  /* 0x000000020b0b7810 */ /* 0x000fe20007ffe0ff */
[----:B---3--:R-:W-:-:S04]  /*1640*/  FADD R10, R7, -R0 ;  /* 0x80000000070a7221 */ /* 0x008fc80000000000 */
[----:B------:R-:W-:-:S04]  /*1650*/  FFMA.SAT R14, R10, R17, 0.5 ;  /* 0x3f0000000a0e7423 */ /* 0x000fc80000002011 */
[----:B------:R-:W-:-:S04]  /*1660*/  FFMA.RM R14, R14, R19, 12582913 ;  /* 0x4b4000010e0e7423 */ /* 0x000fc80000004013 */
[C---:B------:R-:W-:Y:S01]  /*1670*/  FADD R15, R14.reuse, -12583039 ;  /* 0xcb40007f0e0f7421 */ /* 0x040fe20000000000 */
[----:B------:R-:W-:-:S03]  /*1680*/  SHF.L.U32 R14, R14, 0x17, RZ ;  /* 0x000000170e0e7819 */ /* 0x000fc600000006ff */
[----:B------:R-:W-:-:S04]  /*1690*/  FFMA R15, R10, 1.4426950216293334961, -R15 ;  /* 0x3fb8aa3b0a0f7823 */ /* 0x000fc8000000080f */
[----:B------:R-:W-:-:S06]  /*16a0*/  FFMA R15, R10, 1.925963033500011079e-08, R15 ;  /* 0x32a570600a0f7823 */ /* 0x000fcc000000000f */
[----:B------:R-:W0:Y:S02]  /*16b0*/  MUFU.EX2 R15, R15 ;  /* 0x0000000f000f7308 */ /* 0x000e240000000800 */
[----:B0-----:R-:W-:-:S04]  /*16c0*/  FMUL R14, R14, R15 ;  /* 0x0000000f0e0e7220 */ /* 0x001fc80000400000 */
[----:B------:R-:W-:Y:S01]  /*16d0*/  FADD R3, R3, R14 ;  /* 0x0000000e03037221 */ /* 0x000fe20000000000 */
[----:B------:R2:W-:Y:S06]  /*16e0*/  STG.E desc[UR10][R8.64+0x4], R14 ;  /* 0x0000040e08007986 */ /* 0x0005ec000c10190a */
.L_x_10:
[----:B------:R-:W-:Y:S05]  /*16f0*/  BRA.U UP1, `(.L_x_6) ;  /* 0x0000000101487547 */ /* 0x000fea000b800000 */
[----:B------:R-:W-:-:S06]  /*1700*/  IMAD.WIDE.U32 R4, R11, 0x4, R4 ;  /* 0x000000040b047825 */ /* 0x000fcc00078e0004 */
[----:B------:R-:W3:Y:S01]  /*1710*/  LDG.E R5, desc[UR10][R4.64] ;  /* 0x0000000a04057981 */ /* 0x000ee2000c1e1900 */
[----:B------:R-:W-:Y:S01]  /*1720*/  HFMA2 R7, -RZ, RZ, 0.96630859375, -0.0022525787353515625 ;  /* 0x3bbb989dff077431 */ /* 0x000fe200000001ff */
[----:B012---:R-:W-:Y:S01]  /*1730*/  MOV R9, 0x437c0000 ;  /* 0x437c000000097802 */ /* 0x007fe20000000f00 */
[----:B---3-5:R-:W-:Y:S01]  /*1740*/  FADD R0, R5, -R0 ;  /* 0x8000000005007221 */ /* 0x028fe20000000000 */
[----:B------:R-:W-:-:S03]  /*1750*/  IADD3 R5, PT, PT, R2, R11, RZ ;  /* 0x0000000b02057210 */ /* 0x000fc60007ffe0ff */
        /* <DEDUP_REMOVED lines=9> */
[----:B-1----:R-:W-:-:S04]  /*17f0*/  FMUL R8, R8, R9 ;  /* 0x0000000908087220 */ /* 0x002fc80000400000 */
[----:B------:R-:W-:Y:S01]  /*1800*/  FADD R3, R3, R8 ;  /* 0x0000000803037221 */ /* 0x000fe20000000000 */
[----:B------:R3:W-:Y:S06]  /*1810*/  STG.E desc[UR10][R4.64], R8 ;  /* 0x0000000804007986 */ /* 0x0007ec000c10190a */
.L_x_6:
[----:B-----5:R-:W4:Y:S02]  /*1820*/  LDC R0, c[0x0][0x394] ;  /* 0x0000e500ff007b82 */ /* 0x020f240000000800 */
[----:B----4-:R-:W-:-:S13]  /*1830*/  ISETP.GE.AND P0, PT, R0, 0x1, PT ;  /* 0x000000010000780c */ /* 0x010fda0003f06270 */
[----:B------:R-:W-:Y:S05]  /*1840*/  @!P0 EXIT ;  /* 0x000000000000894d */ /* 0x000fea0003800000 */
[C---:B------:R-:W-:Y:S01]  /*1850*/  ISETP.GE.U32.AND P0, PT, R0.reuse, 0x10, PT ;  /* 0x000000100000780c */ /* 0x040fe20003f06070 */
[----:B------:R-:W-:Y:S01]  /*1860*/  HFMA2 R7, -RZ, RZ, 0, 0 ;  /* 0x00000000ff077431 */ /* 0x000fe200000001ff */
[----:B------:R-:W-:-:S11]  /*1870*/  LOP3.LUT R11, R0, 0xf, RZ, 0xc0, !PT ;  /* 0x0000000f000b7812 */ /* 0x000fd600078ec0ff */
[----:B------:R-:W-:Y:S05]  /*1880*/  @!P0 BRA `(.L_x_11) ;  /* 0x0000001000108947 */ /* 0x000fea0003800000 */
[----:B------:R-:W4:Y:S01]  /*1890*/  LDCU.64 UR4, c[0x0][0x388] ;  /* 0x00007100ff0477ac */ /* 0x000f220008000a00 */
[----:B------:R-:W-:Y:S02]  /*18a0*/  LOP3.LUT R7, R0, 0x7ffffff0, RZ, 0xc0, !PT ;  /* 0x7ffffff000077812 */ /* 0x000fe400078ec0ff */
[----:B------:R-:W-:Y:S02]  /*18b0*/  MOV R6, R2 ;  /* 0x0000000200067202 */ /* 0x000fe40000000f00 */
[----:B0123--:R-:W-:Y:S01]  /*18c0*/  IADD3 R8, PT, PT, -R7, RZ, RZ ;  /* 0x000000ff07087210 */ /* 0x00ffe20007ffe1ff */
[----:B----4-:R-:W-:-:S04]  /*18d0*/  UIADD3 UR4, UP0, UPT, UR4, 0x20, URZ ;  /* 0x0000002004047890 */ /* 0x010fc8000ff1e0ff */
[----:B------:R-:W-:-:S12]  /*18e0*/  UIADD3.X UR5, UPT, UPT, URZ, UR5, URZ, UP0, !UPT ;  /* 0x00000005ff057290 */ /* 0x000fd800087fe4ff */
.L_x_44:
[----:B----4-:R-:W-:Y:S02]  /*18f0*/  MOV R4, UR4 ;  /* 0x0000000400047c02 */ /* 0x010fe40008000f00 */
[----:B------:R-:W-:-:S03]  /*1900*/  MOV R5, UR5 ;  /* 0x0000000500057c02 */ /* 0x000fc60008000f00 */
[----:B------:R-:W-:-:S05]  /*1910*/  IMAD.WIDE R4, R6, 0x4, R4 ;  /* 0x0000000406047825 */ /* 0x000fca00078e0204 */
[----:B------:R-:W2:Y:S01]  /*1920*/  LDG.E R0, desc[UR10][R4.64+-0x20] ;  /* 0xffffe00a04007981 */ /* 0x000ea2000c1e1900 */
[----:B------:R-:W0:Y:S01]  /*1930*/  MUFU.RCP R10, R3 ;  /* 0x00000003000a7308 */ /* 0x000e220000001000 */
[----:B------:R-:W-:Y:S01]  /*1940*/  IADD3 R8, PT, PT, R8, 0x10, RZ ;  /* 0x0000001008087810 */ /* 0x000fe20007ffe0ff */
[----:B------:R-:W-:Y:S03]  /*1950*/  BSSY.RECONVERGENT B2, `(.L_x_12) ;  /* 0x000000b000027945 */ /* 0x000fe60003800200 */
[----:B------:R-:W-:Y:S01]  /*1960*/  ISETP.NE.AND P2, PT, R8, RZ, PT ;  /* 0x000000ff0800720c */ /* 0x000fe20003f45270 */
[----:B0-----:R-:W-:-:S04]  /*1970*/  FFMA R9, R10, -R3, 1 ;  /* 0x3f8000000a097423 */ /* 0x001fc80000000803 */
[----:B------:R-:W-:Y:S01]  /*1980*/  FFMA R9, R10, R9, R10 ;  /* 0x000000090a097223 */ /* 0x000fe2000000000a */
[----:B--2---:R-:W0:Y:S03]  /*1990*/  FCHK P0, R0, R3 ;  /* 0x0000000300007302 */ /* 0x004e260000000000 */
[----:B------:R-:W-:-:S04]  /*19a0*/  FFMA R10, R0, R9, RZ ;  /* 0x00000009000a7223 */ /* 0x000fc800000000ff */
[----:B------:R-:W-:-:S04]  /*19b0*/  FFMA R12, R10, -R3, R0 ;  /* 0x800000030a0c7223 */ /* 0x000fc80000000000 */
[----:B------:R-:W-:Y:S01]  /*19c0*/  FFMA R9, R9, R12, R10 ;  /* 0x0000000c09097223 */ /* 0x000fe2000000000a */
[----:B0-----:R-:W-:Y:S06]  /*19d0*/  @!P0 BRA `(.L_x_13) ;  /* 0x0000000000088947 */ /* 0x001fec0003800000 */
[----:B------:R-:W-:-:S07]  /*19e0*/  MOV R12, 0x1a00 ;  /* 0x00001a00000c7802 */ /* 0x000fce0000000f00 */
[----:B------:R-:W-:Y:S05]  /*19f0*/  CALL.REL.NOINC `($__internal_0_$__cuda_sm3x_div_rn_noftz_f32_slowpath) ;  /* 0x0000001c00547944 */ /* 0x000fea0003c00000 */
.L_x_13:
[----:B------:R-:W-:Y:S05]  /*1a00*/  BSYNC.RECONVERGENT B2 ;  /* 0x0000000000027941 */ /* 0x000fea0003800200 */
.L_x_12:
[----:B------:R-:W2:Y:S01]  /*1a10*/  LDG.E R15, desc[UR10][R4.64+-0x1c] ;  /* 0xffffe40a040f7981 */ /* 0x000ea2000c1e1900 */
[----:B------:R-:W0:Y:S01]  /*1a20*/  MUFU.RCP R0, R3 ;  /* 0x0000000300007308 */ /* 0x000e220000001000 */
[----:B------:R-:W-:Y:S02]  /*1a30*/  BSSY.RECONVERGENT B2, `(.L_x_14) ;  /* 0x000000d000027945 */ /* 0x000fe40003800200 */
[----:B------:R1:W-:Y:S01]  /*1a40*/  STG.E desc[UR10][R4.64+-0x20], R9 ;  /* 0xffffe00904007986 */ /* 0x0003e2000c10190a */
[----:B0-----:R-:W-:-:S04]  /*1a50*/  FFMA R13, R0, -R3, 1 ;  /* 0x3f800000000d7423 */ /* 0x001fc80000000803 */
[----:B------:R-:W-:Y:S01]  /*1a60*/  FFMA R0, R0, R13, R0 ;  /* 0x0000000d00007223 */ /* 0x000fe20000000000 */
[----:B--2---:R-:W0:Y:S03]  /*1a70*/  FCHK P0, R15, R3 ;  /* 0x000000030f007302 */ /* 0x004e260000000000 */
[----:B------:R-:W-:-:S04]  /*1a80*/  FFMA R10, R0, R15, RZ ;  /* 0x0000000f000a7223 */ /* 0x000fc800000000ff */
[----:B------:R-:W-:-:S04]  /*1a90*/  FFMA R13, R10, -R3, R15 ;  /* 0x800000030a0d7223 */ /* 0x000fc8000000000f */
[----:B------:R-:W-:Y:S01]  /*1aa0*/  FFMA R13, R0, R13, R10 ;  /* 0x0000000d000d7223 */ /* 0x000fe2000000000a */
[----:B01----:R-:W-:Y:S06]  /*1ab0*/  @!P0 BRA `(.L_x_15) ;  /* 0x0000000000108947 */ /* 0x003fec0003800000 */
[----:B------:R-:W-:Y:S02]  /*1ac0*/  MOV R0, R15 ;  /* 0x0000000f00007202 */ /* 0x000fe40000000f00 */
[----:B------:R-:W-:-:S07]  /*1ad0*/  MOV R12, 0x1af0 ;  /* 0x00001af0000c7802 */ /* 0x000fce0000000f00 */
[----:B------:R-:W-:Y:S05]  /*1ae0*/  CALL.REL.NOINC `($__internal_0_$__cuda_sm3x_div_rn_noftz_f32_slowpath) ;  /* 0x0000001c00187944 */ /* 0x000fea0003c00000 */
[----:B------:R-:W-:-:S07]  /*1af0*/  MOV R13, R9 ;  /* 0x00000009000d7202 */ /* 0x000fce0000000f00 */
.L_x_15:
[----:B------:R-:W-:Y:S05]  /*1b00*/  BSYNC.RECONVERGENT B2 ;  /* 0x0000000000027941 */ /* 0x000fea0003800200 */
.L_x_14:
        /* <DEDUP_REMOVED lines=14> */
.L_x_17:
[----:B------:R-:W-:Y:S05]  /*1bf0*/  BSYNC.RECONVERGENT B2 ;  /* 0x0000000000027941 */ /* 0x000fea0003800200 */
.L_x_16:
        /* <DEDUP_REMOVED lines=15> */
.L_x_19:
[----:B------:R-:W-:Y:S05]  /*1cf0*/  BSYNC.RECONVERGENT B2 ;  /* 0x0000000000027941 */ /* 0x000fea0003800200 */
.L_x_18:
        /* <DEDUP_REMOVED lines=14> */
.L_x_21:
[----:B------:R-:W-:Y:S05]  /*1de0*/  BSYNC.RECONVERGENT B2 ;  /* 0x0000000000027941 */ /* 0x000fea0003800200 */
.L_x_20:
        /* <DEDUP_REMOVED lines=15> */
.L_x_23:
[----:B------:R-:W-:Y:S05]  /*1ee0*/  BSYNC.RECONVERGENT B2 ;  /* 0x0000000000027941 */ /* 0x000fea0003800200 */
.L_x_22:
        /* <DEDUP_REMOVED lines=14> */
.L_x_25:
[----:B------:R-:W-:Y:S05]  /*1fd0*/  BSYNC.RECONVERGENT B2 ;  /* 0x0000000000027941 */ /* 0x000fea0003800200 */
.L_x_24:
        /* <DEDUP_REMOVED lines=15> */
.L_x_27:
[----:B------:R-:W-:Y:S05]  /*20d0*/  BSYNC.RECONVERGENT B2 ;  /* 0x0000000000027941 */ /* 0x000fea0003800200 */
.L_x_26:
        /* <DEDUP_REMOVED lines=14> */
.L_x_29:
[----:B------:R-:W-:Y:S05]  /*21c0*/  BSYNC.RECONVERGENT B2 ;  /* 0x0000000000027941 */ /* 0x000fea0003800200 */
.L_x_28:
        /* <DEDUP_REMOVED lines=15> */
.L_x_31:
[----:B------:R-:W-:Y:S05]  /*22c0*/  BSYNC.RECONVERGENT B2 ;  /* 0x0000000000027941 */ /* 0x000fea0003800200 */
.L_x_30:
        /* <DEDUP_REMOVED lines=14> */
.L_x_33:
[----:B------:R-:W-:Y:S05]  /*23b0*/  BSYNC.RECONVERGENT B2 ;  /* 0x0000000000027941 */ /* 0x000fea0003800200 */
.L_x_32:
        /* <DEDUP_REMOVED lines=15> */
.L_x_35:
[----:B------:R-:W-:Y:S05]  /*24b0*/  BSYNC.RECONVERGENT B2 ;  /* 0x0000000000027941 */ /* 0x000fea0003800200 */
.L_x_34:
        /* <DEDUP_REMOVED lines=14> */
.L_x_37:
[----:B------:R-:W-:Y:S05]  /*25a0*/  BSYNC.RECONVERGENT B2 ;  /* 0x0000000000027941 */ /* 0x000fea0003800200 */
.L_x_36:
        /* <DEDUP_REMOVED lines=15> */
.L_x_39:
[----:B------:R-:W-:Y:S05]  /*26a0*/  BSYNC.RECONVERGENT B2 ;  /* 0x0000000000027941 */ /* 0x000fea0003800200 */
.L_x_38:
        /* <DEDUP_REMOVED lines=14> */
.L_x_41:
[----:B------:R-:W-:Y:S05]  /*2790*/  BSYNC.RECONVERGENT B2 ;  /* 0x0000000000027941 */ /* 0x000fea0003800200 */
.L_x_40:
        /* <DEDUP_REMOVED lines=15> */
.L_x_43:
[----:B------:R-:W-:Y:S05]  /*2890*/  BSYNC.RECONVERGENT B2 ;  /* 0x0000000000027941 */ /* 0x000fea0003800200 */
.L_x_42:
[----:B------:R4:W-:Y:S01]  /*28a0*/  STG.E desc[UR10][R4.64+0x1c], R13 ;  /* 0x00001c0d04007986 */ /* 0x0009e2000c10190a */
[----:B------:R-:W-:Y:S01]  /*28b0*/  IADD3 R6, PT, PT, R6, 0x10, RZ ;  /* 0x0000001006067810 */ /* 0x000fe20007ffe0ff */
[----:B------:R-:W-:Y:S06]  /*28c0*/  @P2 BRA `(.L_x_44) ;  /* 0xfffffff000082947 */ /* 0x000fec000383ffff */
.L_x_11:
[----:B------:R-:W-:-:S13]  /*28d0*/  ISETP.NE.AND P0, PT, R11, RZ, PT ;  /* 0x000000ff0b00720c */ /* 0x000fda0003f05270 */
[----:B------:R-:W-:Y:S05]  /*28e0*/  @!P0 EXIT ;  /* 0x000000000000894d */ /* 0x000fea0003800000 */
[----:B------:R-:W5:Y:S01]  /*28f0*/  LDCU UR4, c[0x0][0x394] ;  /* 0x00007280ff0477ac */ /* 0x000f620008000800 */
[----:B------:R-:W-:Y:S01]  /*2900*/  ISETP.GE.U32.AND P0, PT, R11, 0x8, PT ;  /* 0x000000080b00780c */ /* 0x000fe20003f06070 */
[----:B-----5:R-:W-:-:S12]  /*2910*/  ULOP3.LUT UR4, UR4, 0x7, URZ, 0xc0, !UPT ;  /* 0x0000000704047892 */ /* 0x020fd8000f8ec0ff */
[----:B------:R-:W-:Y:S05]  /*2920*/  @!P0 BRA `(.L_x_45) ;  /* 0x0000000800008947 */ /* 0x000fea0003800000 */
[----:B---34-:R-:W3:Y:S01]  /*2930*/  LDC.64 R4, c[0x0][0x388] ;  /* 0x0000e200ff047b82 */ /* 0x018ee20000000a00 */
[----:B012---:R-:W-:-:S05]  /*2940*/  IADD3 R9, PT, PT, R2, R7, RZ ;  /* 0x0000000702097210 */ /* 0x007fca0007ffe0ff */
[----:B---3--:R-:W-:-:S05]  /*2950*/  IMAD.WIDE R4, R9, 0x4, R4 ;  /* 0x0000000409047825 */ /* 0x008fca00078e0204 */
[----:B------:R-:W2:Y:S01]  /*2960*/  LDG.E R11, desc[UR10][R4.64] ;  /* 0x0000000a040b7981 */ /* 0x000ea2000c1e1900 */
[----:B------:R-:W0:Y:S01]  /*2970*/  MUFU.RCP R0, R3 ;  /* 0x0000000300007308 */ /* 0x000e220000001000 */
[----:B------:R-:W-:Y:S01]  /*2980*/  BSSY.RECONVERGENT B2, `(.L_x_46) ;  /* 0x000000b000027945 */ /* 0x000fe20003800200 */
[----:B0-----:R-:W-:-:S04]  /*2990*/  FFMA R9, R0, -R3, 1 ;  /* 0x3f80000000097423 */ /* 0x001fc80000000803 */
[----:B------:R-:W-:Y:S02]  /*29a0*/  FFMA R0, R0, R9, R0 ;  /* 0x0000000900007223 */ /* 0x000fe40000000000 */
[----:B--2---:R-:W0:Y:S02]  /*29b0*/  FCHK P0, R11, R3 ;  /* 0x000000030b007302 */ /* 0x004e240000000000 */
[----:B------:R-:W-:-:S04]  /*29c0*/  FFMA R6, R0, R11, RZ ;  /* 0x0000000b00067223 */ /* 0x000fc800000000ff */
[----:B------:R-:W-:-:S04]  /*29d0*/  FFMA R9, R6, -R3, R11 ;  /* 0x8000000306097223 */ /* 0x000fc8000000000b */
[----:B------:R-:W-:Y:S01]  /*29e0*/  FFMA R9, R0, R9, R6 ;  /* 0x0000000900097223 */ /* 0x000fe20000000006 */
[----:B0-----:R-:W-:Y:S06]  /*29f0*/  @!P0 BRA `(.L_x_47) ;  /* 0x00000000000c8947 */ /* 0x001fec0003800000 */
[----:B------:R-:W-:Y:S02]  /*2a00*/  MOV R0, R11 ;  /* 0x0000000b00007202 */ /* 0x000fe40000000f00 */
[----:B------:R-:W-:-:S07]  /*2a10*/  MOV R12, 0x2a30 ;  /* 0x00002a30000c7802 */ /* 0x000fce0000000f00 */
[----:B------:R-:W-:Y:S05]  /*2a20*/  CALL.REL.NOINC `($__internal_0_$__cuda_sm3x_div_rn_noftz_f32_slowpath) ;  /* 0x0000000c00487944 */ /* 0x000fea0003c00000 */
.L_x_47:
[----:B------:R-:W-:Y:S05]  /*2a30*/  BSYNC.RECONVERGENT B2 ;  /* 0x0000000000027941 */ /* 0x000fea0003800200 */
.L_x_46:
        /* <DEDUP_REMOVED lines=15> */
.L_x_49:
[----:B------:R-:W-:Y:S05]  /*2b30*/  BSYNC.RECONVERGENT B2 ;  /* 0x0000000000027941 */ /* 0x000fea0003800200 */
.L_x_48:
        /* <DEDUP_REMOVED lines=14> */
.L_x_51:
[----:B------:R-:W-:Y:S05]  /*2c20*/  BSYNC.RECONVERGENT B2 ;  /* 0x0000000000027941 */ /* 0x000fea0003800200 */
.L_x_50:
        /* <DEDUP_REMOVED lines=15> */
.L_x_53:
[----:B------:R-:W-:Y:S05]  /*2d20*/  BSYNC.RECONVERGENT B2 ;  /* 0x0000000000027941 */ /* 0x000fea0003800200 */
.L_x_52:
        /* <DEDUP_REMOVED lines=14> */
.L_x_55:
[----:B------:R-:W-:Y:S05]  /*2e10*/  BSYNC.RECONVERGENT B2 ;  /* 0x0000000000027941 */ /* 0x000fea0003800200 */
.L_x_54:
        /* <DEDUP_REMOVED lines=15> */
.L_x_57:
[----:B------:R-:W-:Y:S05]  /*2f10*/  BSYNC.RECONVERGENT B2 ;  /* 0x0000000000027941 */ /* 0x000fea0003800200 */
.L_x_56:
        /* <DEDUP_REMOVED lines=14> */
.L_x_59:
[----:B------:R-:W-:Y:S05]  /*3000*/  BSYNC.RECONVERGENT B2 ;  /* 0x0000000000027941 */ /* 0x000fea0003800200 */
.L_x_58:
        /* <DEDUP_REMOVED lines=15> */
.L_x_61:
[----:B------:R-:W-:Y:S05]  /*3100*/  BSYNC.RECONVERGENT B2 ;  /* 0x0000000000027941 */ /* 0x000fea0003800200 */
.L_x_60:
[----:B------:R0:W-:Y:S01]  /*3110*/  STG.E desc[UR10][R4.64+0x1c], R11 ;  /* 0x00001c0b04007986 */ /* 0x0001e2000c10190a */
[----:B------:R-:W-:-:S07]  /*3120*/  IADD3 R7, PT, PT, R7, 0x8, RZ ;  /* 0x0000000807077810 */ /* 0x000fce0007ffe0ff */
.L_x_45:
[----:B------:R-:W-:-:S13]  /*3130*/  ISETP.NE.AND P0, PT, RZ, UR4, PT ;  /* 0x00000004ff007c0c */ /* 0x000fda000bf05270 */
[----:B------:R-:W-:Y:S05]  /*3140*/  @!P0 EXIT ;  /* 0x000000000000894d */ /* 0x000fea0003800000 */
[----:B------:R-:W5:Y:S01]  /*3150*/  LDCU UR5, c[0x0][0x394] ;  /* 0x00007280ff0577ac */ /* 0x000f620008000800 */
[----:B------:R-:W-:Y:S02]  /*3160*/  UISETP.GE.U32.AND UP0, UPT, UR4, 0x4, UPT ;  /* 0x000000040400788c */ /* 0x000fe4000bf06070 */
[----:B-----5:R-:W-:-:S07]  /*3170*/  ULOP3.LUT UR5, UR5, 0x3, URZ, 0xc0, !UPT ;  /* 0x0000000305057892 */ /* 0x020fce000f8ec0ff */
[----:B------:R-:W-:Y:S05]  /*3180*/  BRA.U !UP0, `(.L_x_62) ;  /* 0x0000000508087547 */ /* 0x000fea000b800000 */
[----:B0--34-:R-:W0:Y:S01]  /*3190*/  LDC.64 R4, c[0x0][0x388] ;  /* 0x0000e200ff047b82 */ /* 0x019e220000000a00 */
[----:B-12---:R-:W-:-:S05]  /*31a0*/  IADD3 R9, PT, PT, R2, R7, RZ ;  /* 0x0000000702097210 */ /* 0x006fca0007ffe0ff */
[----:B0-----:R-:W-:-:S05]  /*31b0*/  IMAD.WIDE R4, R9, 0x4, R4 ;  /* 0x0000000409047825 */ /* 0x001fca00078e0204 */
        /* <DEDUP_REMOVED lines=13> */
.L_x_64:
[----:B------:R-:W-:Y:S05]  /*3290*/  BSYNC.RECONVERGENT B2 ;  /* 0x0000000000027941 */ /* 0x000fea0003800200 */
.L_x_63:
        /* <DEDUP_REMOVED lines=15> */
.L_x_66:
[----:B------:R-:W-:Y:S05]  /*3390*/  BSYNC.RECONVERGENT B2 ;  /* 0x0000000000027941 */ /* 0x000fea0003800200 */
.L_x_65:
        /* <DEDUP_REMOVED lines=14> */
.L_x_68:
[----:B------:R-:W-:Y:S05]  /*3480*/  BSYNC.RECONVERGENT B2 ;  /* 0x0000000000027941 */ /* 0x000fea0003800200 */
.L_x_67:
        /* <DEDUP_REMOVED lines=15> */
.L_x_70:
[----:B------:R-:W-:Y:S05]  /*3580*/  BSYNC.RECONVERGENT B2 ;  /* 0x0000000000027941 */ /* 0x000fea0003800200 */
.L_x_69:
[----:B------:R0:W-:Y:S01]  /*3590*/  STG.E desc[UR10][R4.64+0xc], R11 ;  /* 0x00000c0b04007986 */ /* 0x0001e2000c10190a */
[----:B------:R-:W-:-:S07]  /*35a0*/  IADD3 R7, PT, PT, R7, 0x4, RZ ;  /* 0x0000000407077810 */ /* 0x000fce0007ffe0ff */
.L_x_62:
[----:B------:R-:W-:-:S13]  /*35b0*/  ISETP.NE.AND P0, PT, RZ, UR5, PT ;  /* 0x00000005ff007c0c */ /* 0x000fda000bf05270 */
[----:B------:R-:W-:Y:S05]  /*35c0*/  @!P0 EXIT ;  /* 0x000000000000894d */ /* 0x000fea0003800000 */
[----:B0--34-:R-:W0:Y:S01]  /*35d0*/  LDC.64 R4, c[0x0][0x388] ;  /* 0x0000e200ff047b82 */ /* 0x019e220000000a00 */
[----:B------:R-:W-:Y:S01]  /*35e0*/  IADD3 R11, PT, PT, R2, R7, RZ ;  /* 0x00000007020b7210 */ /* 0x000fe20007ffe0ff */
[----:B------:R-:W-:-:S12]  /*35f0*/  UIADD3 UR4, UPT, UPT, -UR5, URZ, URZ ;  /* 0x000000ff05047290 */ /* 0x000fd8000fffe1ff */
.L_x_73:
[----:B0--3--:R-:W-:-:S05]  /*3600*/  IMAD.WIDE R6, R11, 0x4, R4 ;  /* 0x000000040b067825 */ /* 0x009fca00078e0204 */
[----:B-1----:R-:W3:Y:S01]  /*3610*/  LDG.E R13, desc[UR10][R6.64] ;  /* 0x0000000a060d7981 */ /* 0x002ee2000c1e1900 */
[----:B------:R-:W2:Y:S01]  /*3620*/  MUFU.RCP R0, R3 ;  /* 0x0000000300007308 */ /* 0x000ea20000001000 */
[----:B------:R-:W-:Y:S01]  /*3630*/  UIADD3 UR4, UPT, UPT, UR4, 0x1, URZ ;  /* 0x0000000104047890 */ /* 0x000fe2000fffe0ff */
[----:B------:R-:W-:Y:S03]  /*3640*/  BSSY.RECONVERGENT B2, `(.L_x_71) ;  /* 0x000000c000027945 */ /* 0x000fe60003800200 */
[----:B------:R-:W-:Y:S01]  /*3650*/  UISETP.NE.AND UP0, UPT, UR4, URZ, UPT ;  /* 0x000000ff0400728c */ /* 0x000fe2000bf05270 */
[----:B--2---:R-:W-:-:S04]  /*3660*/  FFMA R9, R0, -R3, 1 ;  /* 0x3f80000000097423 */ /* 0x004fc80000000803 */
[----:B------:R-:W-:Y:S01]  /*3670*/  FFMA R0, R0, R9, R0 ;  /* 0x0000000900007223 */ /* 0x000fe20000000000 */
[----:B---3--:R-:W0:Y:S03]  /*3680*/  FCHK P0, R13, R3 ;  /* 0x000000030d007302 */ /* 0x008e260000000000 */
[----:B------:R-:W-:-:S04]  /*3690*/  FFMA R2, R0, R13, RZ ;  /* 0x0000000d00027223 */ /* 0x000fc800000000ff */
[----:B------:R-:W-:-:S04]  /*36a0*/  FFMA R9, R2, -R3, R13 ;  /* 0x8000000302097223 */ /* 0x000fc8000000000d */
[----:B------:R-:W-:Y:S01]  /*36b0*/  FFMA R9, R0, R9, R2 ;  /* 0x0000000900097223 */ /* 0x000fe20000000002 */
[----:B0-----:R-:W-:Y:S06]  /*36c0*/  @!P0 BRA `(.L_x_72) ;  /* 0x00000000000c8947 */ /* 0x001fec0003800000 */
[----:B------:R-:W-:Y:S02]  /*36d0*/  MOV R0, R13 ;  /* 0x0000000d00007202 */ /* 0x000fe40000000f00 */
[----:B------:R-:W-:-:S07]  /*36e0*/  MOV R12, 0x3700 ;  /* 0x00003700000c7802 */ /* 0x000fce0000000f00 */
[----:B------:R-:W-:Y:S05]  /*36f0*/  CALL.REL.NOINC `($__internal_0_$__cuda_sm3x_div_rn_noftz_f32_slowpath) ;  /* 0x0000000000147944 */ /* 0x000fea0003c00000 */
.L_x_72:
[----:B------:R-:W-:Y:S05]  /*3700*/  BSYNC.RECONVERGENT B2 ;  /* 0x0000000000027941 */ /* 0x000fea0003800200 */
.L_x_71:
[----:B------:R3:W-:Y:S01]  /*3710*/  STG.E desc[UR10][R6.64], R9 ;  /* 0x0000000906007986 */ /* 0x0007e2000c10190a */
[----:B------:R-:W-:Y:S01]  /*3720*/  IADD3 R11, PT, PT, R11, 0x1, RZ ;  /* 0x000000010b0b7810 */ /* 0x000fe20007ffe0ff */
[----:B------:R-:W-:Y:S06]  /*3730*/  BRA.U UP0, `(.L_x_73) ;  /* 0xfffffffd00b07547 */ /* 0x000fec000b83ffff */
[----:B------:R-:W-:Y:S05]  /*3740*/  EXIT ;  /* 0x000000000000794d */ /* 0x000fea0003800000 */
        .weak           $__internal_0_$__cuda_sm3x_div_rn_noftz_f32_slowpath
        .type           $__internal_0_$__cuda_sm3x_div_rn_noftz_f32_slowpath,@function
        .size           $__internal_0_$__cuda_sm3x_div_rn_noftz_f32_slowpath,(.L_x_86 - $__internal_0_$__cuda_sm3x_div_rn_noftz_f32_slowpath)
$__internal_0_$__cuda_sm3x_div_rn_noftz_f32_slowpath:
[----:B------:R-:W-:Y:S01]  /*3750*/  SHF.R.U32.HI R10, RZ, 0x17, R3 ;  /* 0x00000017ff0a7819 */ /* 0x000fe20000011603 */
[----:B------:R-:W-:Y:S01]  /*3760*/  BSSY.RECONVERGENT B0, `(.L_x_74) ;  /* 0x0000063000007945 */ /* 0x000fe20003800200 */
[----:B------:R-:W-:Y:S02]  /*3770*/  SHF.R.U32.HI R13, RZ, 0x17, R0 ;  /* 0x00000017ff0d7819 */ /* 0x000fe40000011600 */
[----:B------:R-:W-:Y:S02]  /*3780*/  LOP3.LUT R10, R10, 0xff, RZ, 0xc0, !PT ;  /* 0x000000ff0a0a7812 */ /* 0x000fe400078ec0ff */
[----:B------:R-:W-:Y:S02]  /*3790*/  LOP3.LUT R13, R13, 0xff, RZ, 0xc0, !PT ;  /* 0x000000ff0d0d7812 */ /* 0x000fe400078ec0ff */
[----:B------:R-:W-:Y:S02]  /*37a0*/  IADD3 R16, PT, PT, R10, -0x1, RZ ;  /* 0xffffffff0a107810 */ /* 0x000fe40007ffe0ff */
[----:B------:R-:W-:-:S02]  /*37b0*/  IADD3 R14, PT, PT, R13, -0x1, RZ ;  /* 0xffffffff0d0e7810 */ /* 0x000fc40007ffe0ff */
[----:B------:R-:W-:Y:S02]  /*37c0*/  ISETP.GT.U32.AND P0, PT, R16, 0xfd, PT ;  /* 0x000000fd1000780c */ /* 0x000fe40003f04070 */
[----:B------:R-:W-:Y:S02]  /*37d0*/  MOV R15, R3 ;  /* 0x00000003000f7202 */ /* 0x000fe40000000f00 */
[----:B------:R-:W-:-:S13]  /*37e0*/  ISETP.GT.U32.OR P0, PT, R14, 0xfd, P0 ;  /* 0x000000fd0e00780c */ /* 0x000fda0000704470 */
[----:B------:R-:W-:Y:S01]  /*37f0*/  @!P0 MOV R9, RZ ;  /* 0x000000ff00098202 */ /* 0x000fe20000000f00 */
[----:B------:R-:W-:Y:S06]  /*3800*/  @!P0 BRA `(.L_x_75) ;  /* 0x00000000005c8947 */ /* 0x000fec0003800000 */
[----:B------:R-:W-:Y:S02]  /*3810*/  FSETP.GTU.FTZ.AND P0, PT, |R0|, +INF , PT ;  /* 0x7f8000000000780b */ /* 0x000fe40003f1c200 */
[----:B------:R-:W-:-:S04]  /*3820*/  FSETP.GTU.FTZ.AND P1, PT, |R3|, +INF , PT ;  /* 0x7f8000000300780b */ /* 0x000fc80003f3c200 */
[----:B------:R-:W-:-:S13]  /*3830*/  PLOP3.LUT P0, PT, P0, P1, PT, 0xf8, 0x8f ;  /* 0x00000000008f781c */ /* 0x000fda0000703f70 */
[----:B------:R-:W-:Y:S05]  /*3840*/  @P0 BRA `(.L_x_76) ;  /* 0x00000004004c0947 */ /* 0x000fea0003800000 */
[----:B------:R-:W-:-:S13]  /*3850*/  LOP3.LUT P0, RZ, R15, 0x7fffffff, R0, 0xc8, !PT ;  /* 0x7fffffff0fff7812 */ /* 0x000fda000780c800 */
[----:B------:R-:W-:Y:S05]  /*3860*/  @!P0 BRA `(.L_x_77) ;  /* 0x00000004003c8947 */ /* 0x000fea0003800000 */
[C---:B------:R-:W-:Y:S02]  /*3870*/  FSETP.NEU.FTZ.AND P3, PT, |R0|.reuse, +INF , PT ;  /* 0x7f8000000000780b */ /* 0x040fe40003f7d200 */
[----:B------:R-:W-:Y:S02]  /*3880*/  FSETP.NEU.FTZ.AND P1, PT, |R3|, +INF , PT ;  /* 0x7f8000000300780b */ /* 0x000fe40003f3d200 */
[----:B------:R-:W-:-:S11]  /*3890*/  FSETP.NEU.FTZ.AND P0, PT, |R0|, +INF , PT ;  /* 0x7f8000000000780b */ /* 0x000fd60003f1d200 */
[----:B------:R-:W-:Y:S05]  /*38a0*/  @!P1 BRA !P3, `(.L_x_77) ;  /* 0x00000004002c9947 */ /* 0x000fea0005800000 */
[----:B------:R-:W-:-:S04]  /*38b0*/  LOP3.LUT P3, RZ, R0, 0x7fffffff, RZ, 0xc0, !PT ;  /* 0x7fffffff00ff7812 */ /* 0x000fc8000786c0ff */
[----:B------:R-:W-:-:S13]  /*38c0*/  PLOP3.LUT P1, PT, P1, P3, PT, 0x2f, 0xf2 ;  /* 0x0000000000f2781c */ /* 0x000fda0000f26577 */
[----:B------:R-:W-:Y:S05]  /*38d0*/  @P1 BRA `(.L_x_78) ;  /* 0x0000000400181947 */ /* 0x000fea0003800000 */
[----:B------:R-:W-:-:S04]  /*38e0*/  LOP3.LUT P1, RZ, R15, 0x7fffffff, RZ, 0xc0, !PT ;  /* 0x7fffffff0fff7812 */ /* 0x000fc8000782c0ff */
[----:B------:R-:W-:-:S13]  /*38f0*/  PLOP3.LUT P0, PT, P0, P1, PT, 0x2f, 0xf2 ;  /* 0x0000000000f2781c */ /* 0x000fda0000702577 */
[----:B------:R-:W-:Y:S05]  /*3900*/  @P0 BRA `(.L_x_79) ;  /* 0x0000000400000947 */ /* 0x000fea0003800000 */
[----:B------:R-:W-:Y:S02]  /*3910*/  ISETP.GE.AND P0, PT, R14, RZ, PT ;  /* 0x000000ff0e00720c */ /* 0x000fe40003f06270 */
[----:B------:R-:W-:-:S11]  /*3920*/  ISETP.GE.AND P1, PT, R16, RZ, PT ;  /* 0x000000ff1000720c */ /* 0x000fd60003f26270 */
[----:B------:R-:W-:Y:S01]  /*3930*/  @P0 MOV R9, RZ ;  /* 0x000000ff00090202 */ /* 0x000fe20000000f00 */
[----:B------:R-:W-:Y:S01]  /*3940*/  @!P0 FFMA R0, R0, 1.84467440737095516160e+19, RZ ;  /* 0x5f80000000008823 */ /* 0x000fe200000000ff */
[----:B------:R-:W-:Y:S01]  /*3950*/  @!P0 MOV R9, 0xffffffc0 ;  /* 0xffffffc000098802 */ /* 0x000fe20000000f00 */
[----:B------:R-:W-:-:S03]  /*3960*/  @!P1 FFMA R15, R3, 1.84467440737095516160e+19, RZ ;  /* 0x5f800000030f9823 */ /* 0x000fc600000000ff */
[----:B------:R-:W-:-:S07]  /*3970*/  @!P1 IADD3 R9, PT, PT, R9, 0x40, RZ ;  /* 0x0000004009099810 */ /* 0x000fce0007ffe0ff */
.L_x_75:
[----:B------:R-:W-:Y:S01]  /*3980*/  LEA R14, R10, 0xc0800000, 0x17 ;  /* 0xc08000000a0e7811 */ /* 0x000fe200078eb8ff */
[----:B------:R-:W-:Y:S01]  /*3990*/  BSSY.RECONVERGENT B1, `(.L_x_80) ;  /* 0x0000036000017945 */ /* 0x000fe20003800200 */
[----:B------:R-:W-:Y:S02]  /*39a0*/  IADD3 R13, PT, PT, R13, -0x7f, RZ ;  /* 0xffffff810d0d7810 */ /* 0x000fe40007ffe0ff */
[----:B------:R-:W-:-:S03]  /*39b0*/  IADD3 R16, PT, PT, -R14, R15, RZ ;  /* 0x0000000f0e107210 */ /* 0x000fc60007ffe1ff */
[C---:B------:R-:W-:Y:S01]  /*39c0*/  IMAD R0, R13.reuse, -0x800000, R0 ;  /* 0xff8000000d007824 */ /* 0x040fe200078e0200 */
[----:B------:R0:W1:Y:S01]  /*39d0*/  MUFU.RCP R14, R16 ;  /* 0x00000010000e7308 */ /* 0x0000620000001000 */
[----:B------:R-:W-:Y:S01]  /*39e0*/  FADD.FTZ R17, -R16, -RZ ;  /* 0x800000ff10117221 */ /* 0x000fe20000010100 */
[----:B0-----:R-:W-:-:S04]  /*39f0*/  IADD3 R16, PT, PT, R13, 0x7f, -R10 ;  /* 0x0000007f0d107810 */ /* 0x001fc80007ffe80a */
[----:B------:R-:W-:Y:S01]  /*3a00*/  IADD3 R9, PT, PT, R16, R9, RZ ;  /* 0x0000000910097210 */ /* 0x000fe20007ffe0ff */
[----:B-1----:R-:W-:-:S04]  /*3a10*/  FFMA R15, R14, R17, 1 ;  /* 0x3f8000000e0f7423 */ /* 0x002fc80000000011 */
[----:B------:R-:W-:-:S04]  /*3a20*/  FFMA R15, R14, R15, R14 ;  /* 0x0000000f0e0f7223 */ /* 0x000fc8000000000e */
[----:B------:R-:W-:-:S04]  /*3a30*/  FFMA R14, R0, R15, RZ ;  /* 0x0000000f000e7223 */ /* 0x000fc800000000ff */
[----:B------:R-:W-:-:S04]  /*3a40*/  FFMA R18, R17, R14, R0 ;  /* 0x0000000e11127223 */ /* 0x000fc80000000000 */
[----:B------:R-:W-:-:S04]  /*3a50*/  FFMA R14, R15, R18, R14 ;  /* 0x000000120f0e7223 */ /* 0x000fc8000000000e */
[----:B------:R-:W-:-:S04]  /*3a60*/  FFMA R17, R17, R14, R0 ;  /* 0x0000000e11117223 */ /* 0x000fc80000000000 */
[----:B------:R-:W-:-:S05]  /*3a70*/  FFMA R0, R15, R17, R14 ;  /* 0x000000110f007223 */ /* 0x000fca000000000e */
[----:B------:R-:W-:-:S04]  /*3a80*/  SHF.R.U32.HI R10, RZ, 0x17, R0 ;  /* 0x00000017ff0a7819 */ /* 0x000fc80000011600 */
[----:B------:R-:W-:-:S04]  /*3a90*/  LOP3.LUT R10, R10, 0xff, RZ, 0xc0, !PT ;  /* 0x000000ff0a0a7812 */ /* 0x000fc800078ec0ff */
[----:B------:R-:W-:-:S04]  /*3aa0*/  IADD3 R10, PT, PT, R10, R9, RZ ;  /* 0x000000090a0a7210 */ /* 0x000fc80007ffe0ff */
[----:B------:R-:W-:-:S04]  /*3ab0*/  IADD3 R13, PT, PT, R10, -0x1, RZ ;  /* 0xffffffff0a0d7810 */ /* 0x000fc80007ffe0ff */
[----:B------:R-:W-:-:S13]  /*3ac0*/  ISETP.GE.U32.AND P0, PT, R13, 0xfe, PT ;  /* 0x000000fe0d00780c */ /* 0x000fda0003f06070 */
[----:B------:R-:W-:Y:S05]  /*3ad0*/  @!P0 BRA `(.L_x_81) ;  /* 0x0000000000808947 */ /* 0x000fea0003800000 */
[----:B------:R-:W-:-:S13]  /*3ae0*/  ISETP.GT.AND P0, PT, R10, 0xfe, PT ;  /* 0x000000fe0a00780c */ /* 0x000fda0003f04270 */
[----:B------:R-:W-:Y:S05]  /*3af0*/  @P0 BRA `(.L_x_82) ;  /* 0x00000000006c0947 */ /* 0x000fea0003800000 */
[----:B------:R-:W-:-:S13]  /*3b00*/  ISETP.GE.AND P0, PT, R10, 0x1, PT ;  /* 0x000000010a00780c */ /* 0x000fda0003f06270 */
[----:B------:R-:W-:Y:S05]  /*3b10*/  @P0 BRA `(.L_x_83) ;  /* 0x0000000000740947 */ /* 0x000fea0003800000 */
[----:B------:R-:W-:Y:S02]  /*3b20*/  ISETP.GE.AND P0, PT, R10, -0x18, PT ;  /* 0xffffffe80a00780c */ /* 0x000fe40003f06270 */
[----:B------:R-:W-:-:S11]  /*3b30*/  LOP3.LUT R0, R0, 0x80000000, RZ, 0xc0, !PT ;  /* 0x8000000000007812 */ /* 0x000fd600078ec0ff */
[----:B------:R-:W-:Y:S05]  /*3b40*/  @!P0 BRA `(.L_x_83) ;  /* 0x0000000000688947 */ /* 0x000fea0003800000 */
[-CC-:B------:R-:W-:Y:S01]  /*3b50*/  FFMA.RZ R9, R15, R17.reuse, R14.reuse ;  /* 0x000000110f097223 */ /* 0x180fe2000000c00e */
[C---:B------:R-:W-:Y:S02]  /*3b60*/  IADD3 R16, PT, PT, R10.reuse, 0x20, RZ ;  /* 0x000000200a107810 */ /* 0x040fe40007ffe0ff */
[C---:B------:R-:W-:Y:S02]  /*3b70*/  ISETP.NE.AND P3, PT, R10.reuse, RZ, PT ;  /* 0x000000ff0a00720c */ /* 0x040fe40003f65270 */
[----:B------:R-:W-:Y:S01]  /*3b80*/  LOP3.LUT R13, R9, 0x7fffff, RZ, 0xc0, !PT ;  /* 0x007fffff090d7812 */ /* 0x000fe200078ec0ff */
[CCC-:B------:R-:W-:Y:S01]  /*3b90*/  FFMA.RP R9, R15.reuse, R17.reuse, R14.reuse ;  /* 0x000000110f097223 */ /* 0x1c0fe2000000800e */
[----:B------:R-:W-:Y:S01]  /*3ba0*/  FFMA.RM R14, R15, R17, R14 ;  /* 0x000000110f0e7223 */ /* 0x000fe2000000400e */
[----:B------:R-:W-:Y:S02]  /*3bb0*/  ISETP.NE.AND P1, PT, R10, RZ, PT ;  /* 0x000000ff0a00720c */ /* 0x000fe40003f25270 */
[----:B------:R-:W-:-:S02]  /*3bc0*/  LOP3.LUT R13, R13, 0x800000, RZ, 0xfc, !PT ;  /* 0x008000000d0d7812 */ /* 0x000fc400078efcff */
[----:B------:R-:W-:Y:S02]  /*3bd0*/  IADD3 R10, PT, PT, -R10, RZ, RZ ;  /* 0x000000ff0a0a7210 */ /* 0x000fe40007ffe1ff */
[----:B------:R-:W-:Y:S02]  /*3be0*/  SHF.L.U32 R16, R13, R16, RZ ;  /* 0x000000100d107219 */ /* 0x000fe400000006ff */
[----:B------:R-:W-:Y:S02]  /*3bf0*/  FSETP.NEU.FTZ.AND P0, PT, R9, R14, PT ;  /* 0x0000000e0900720b */ /* 0x000fe40003f1d000 */
[----:B------:R-:W-:Y:S02]  /*3c00*/  SEL R10, R10, RZ, P3 ;  /* 0x000000ff0a0a7207 */ /* 0x000fe40001800000 */
[----:B------:R-:W-:Y:S02]  /*3c10*/  ISETP.NE.AND P1, PT, R16, RZ, P1 ;  /* 0x000000ff1000720c */ /* 0x000fe40000f25270 */
[----:B------:R-:W-:-:S02]  /*3c20*/  SHF.R.U32.HI R10, RZ, R10, R13 ;  /* 0x0000000aff0a7219 */ /* 0x000fc4000001160d */
[----:B------:R-:W-:Y:S02]  /*3c30*/  PLOP3.LUT P0, PT, P0, P1, PT, 0xf8, 0x8f ;  /* 0x00000000008f781c */ /* 0x000fe40000703f70 */
[----:B------:R-:W-:Y:S02]  /*3c40*/  SHF.R.U32.HI R14, RZ, 0x1, R10 ;  /* 0x00000001ff0e7819 */ /* 0x000fe4000001160a */
[----:B------:R-:W-:-:S04]  /*3c50*/  SEL R9, RZ, 0x1, !P0 ;  /* 0x00000001ff097807 */ /* 0x000fc80004000000 */
[----:B------:R-:W-:-:S04]  /*3c60*/  LOP3.LUT R9, R9, 0x1, R14, 0xf8, !PT ;  /* 0x0000000109097812 */ /* 0x000fc800078ef80e */
[----:B------:R-:W-:-:S04]  /*3c70*/  LOP3.LUT R9, R9, R10, RZ, 0xc0, !PT ;  /* 0x0000000a09097212 */ /* 0x000fc800078ec0ff */
[----:B------:R-:W-:-:S04]  /*3c80*/  IADD3 R9, PT, PT, R14, R9, RZ ;  /* 0x000000090e097210 */ /* 0x000fc80007ffe0ff */
[----:B------:R-:W-:Y:S01]  /*3c90*/  LOP3.LUT R0, R9, R0, RZ, 0xfc, !PT ;  /* 0x0000000009007212 */ /* 0x000fe200078efcff */
[----:B------:R-:W-:Y:S06]  /*3ca0*/  BRA `(.L_x_83) ;  /* 0x0000000000107947 */ /* 0x000fec0003800000 */
.L_x_82:
[----:B------:R-:W-:-:S04]  /*3cb0*/  LOP3.LUT R0, R0, 0x80000000, RZ, 0xc0, !PT ;  /* 0x8000000000007812 */ /* 0x000fc800078ec0ff */
[----:B------:R-:W-:Y:S01]  /*3cc0*/  LOP3.LUT R0, R0, 0x7f800000, RZ, 0xfc, !PT ;  /* 0x7f80000000007812 */ /* 0x000fe200078efcff */
[----:B------:R-:W-:Y:S06]  /*3cd0*/  BRA `(.L_x_83) ;  /* 0x0000000000047947 */ /* 0x000fec0003800000 */
.L_x_81:
[----:B------:R-:W-:-:S07]  /*3ce0*/  LEA R0, R9, R0, 0x17 ;  /* 0x0000000009007211 */ /* 0x000fce00078eb8ff */
.L_x_83:
[----:B------:R-:W-:Y:S05]  /*3cf0*/  BSYNC.RECONVERGENT B1 ;  /* 0x0000000000017941 */ /* 0x000fea0003800200 */
.L_x_80:
[----:B------:R-:W-:Y:S05]  /*3d00*/  BRA `(.L_x_84) ;  /* 0x0000000000207947 */ /* 0x000fea0003800000 */
.L_x_79:
[----:B------:R-:W-:-:S04]  /*3d10*/  LOP3.LUT R0, R15, 0x80000000, R0, 0x48, !PT ;  /* 0x800000000f007812 */ /* 0x000fc800078e4800 */
[----:B------:R-:W-:Y:S01]  /*3d20*/  LOP3.LUT R0, R0, 0x7f800000, RZ, 0xfc, !PT ;  /* 0x7f80000000007812 */ /* 0x000fe200078efcff */
[----:B------:R-:W-:Y:S06]  /*3d30*/  BRA `(.L_x_84) ;  /* 0x0000000000147947 */ /* 0x000fec0003800000 */
.L_x_78:
[----:B------:R-:W-:Y:S01]  /*3d40*/  LOP3.LUT R0, R15, 0x80000000, R0, 0x48, !PT ;  /* 0x800000000f007812 */ /* 0x000fe200078e4800 */
[----:B------:R-:W-:Y:S06]  /*3d50*/  BRA `(.L_x_84) ;  /* 0x00000000000c7947 */ /* 0x000fec0003800000 */
.L_x_77:
[----:B------:R-:W0:Y:S01]  /*3d60*/  MUFU.RSQ R0, -QNAN ;  /* 0xffc0000000007908 */ /* 0x000e220000001400 */
[----:B------:R-:W-:Y:S05]  /*3d70*/  BRA `(.L_x_84) ;  /* 0x0000000000047947 */ /* 0x000fea0003800000 */
.L_x_76:
[----:B------:R-:W-:-:S07]  /*3d80*/  FADD.FTZ R0, R0, R3 ;  /* 0x0000000300007221 */ /* 0x000fce0000010000 */
.L_x_84:
[----:B------:R-:W-:Y:S05]  /*3d90*/  BSYNC.RECONVERGENT B0 ;  /* 0x0000000000007941 */ /* 0x000fea0003800200 */
.L_x_74:
[----:B------:R-:W-:Y:S01]  /*3da0*/  HFMA2 R13, -RZ, RZ, 0, 0 ;  /* 0x00000000ff0d7431 */ /* 0x000fe200000001ff */
[----:B0-----:R-:W-:-:S03]  /*3db0*/  MOV R9, R0 ;  /* 0x0000000000097202 */ /* 0x001fc60000000f00 */
[----:B------:R-:W-:Y:S05]  /*3dc0*/  RET.REL.NODEC R12 `(_Z13softmaxKernelPfS_ii) ;  /* 0xffffffc00c8c7950 */ /* 0x000fea0003c3ffff */
.L_x_85:
[----:B------:R-:W-:-:S00]  /*3dd0*/  BRA `(.L_x_85) ;  /* 0xfffffffc00fc7947 */ /* 0x000fc0000383ffff */
[----:B------:R-:W-:-:S00]  /*3de0*/  NOP ;  /* 0x0000000000007918 */ /* 0x000fc00000000000 */
        /* <DEDUP_REMOVED lines=9> */
.L_x_86:


//--------------------- .nv.shared.reserved.0     --------------------------
	.section	.nv.shared.reserved.0,"aw",@nobits
	.weak		__nv_reservedSMEM_offset_0_alias
	.size		__nv_reservedSMEM_offset_0_alias, 0, 64
	.other		__nv_reservedSMEM_offset_0_alias,@"STO_CUDA_RESERVED_SHARED STV_DEFAULT"
__nv_reservedSMEM_offset_0_alias:
	.zero		0
	.zero		64


//--------------------- .nv.constant0._Z13softmaxKernelPfS_ii --------------------------
	.section	.nv.constant0._Z13softmaxKernelPfS_ii,"a",@progbits
	.sectionflags	@""
	.align	4
.nv.constant0._Z13softmaxKernelPfS_ii:
	.zero		920


//--------------------- SYMBOLS --------------------------

	.type		.nv.reservedSmem.offset0,@object
	.size		.nv.reservedSmem.offset0,0x4
